//
// Generated by NVIDIA NVVM Compiler
//
// Compiler Build ID: CL-36424714
// Cuda compilation tools, release 13.0, V13.0.88
// Based on NVVM 20.0.0
//

.version 9.0
.target sm_100
.address_size 64

	// .globl	_Z6kernelP3Job
.global .align 16 .b8 __cudart_sin_cos_coeffs[128] = {70, 210, 176, 44, 241, 229, 90, 190, 146, 227, 172, 105, 227, 29, 199, 62, 161, 98, 219, 25, 160, 1, 42, 191, 24, 8, 17, 17, 17, 17, 129, 63, 84, 85, 85, 85, 85, 85, 197, 191, 0, 0, 0, 0, 0, 0, 0, 0, 0, 0, 0, 0, 0, 0, 0, 0, 100, 129, 253, 32, 131, 255, 168, 189, 40, 133, 239, 193, 167, 238, 33, 62, 217, 230, 6, 142, 79, 126, 146, 190, 233, 188, 221, 25, 160, 1, 250, 62, 71, 93, 193, 22, 108, 193, 86, 191, 81, 85, 85, 85, 85, 85, 165, 63, 0, 0, 0, 0, 0, 0, 224, 191, 0, 0, 0, 0, 0, 0, 240, 63};

.visible .entry _Z6kernelP3Job(
	.param .u64 .ptr .align 1 _Z6kernelP3Job_param_0
)
{
	.reg .pred 	%p<21>;
	.reg .b32 	%r<59>;
	.reg .b64 	%rd<28>;
	.reg .b64 	%fd<164>;

	ld.param.u64 	%rd2, [_Z6kernelP3Job_param_0];
	cvta.to.global.u64 	%rd3, %rd2;
	mov.u32 	%r14, %ctaid.x;
	mov.u32 	%r15, %ntid.x;
	mov.u32 	%r16, %tid.x;
	mad.lo.s32 	%r17, %r14, %r15, %r16;
	mul.wide.s32 	%rd4, %r17, 48;
	add.s64 	%rd1, %rd3, %rd4;
	ld.global.v2.u32 	{%r13, %r18}, [%rd1+40];
	shr.s32 	%r19, %r18, 31;
	shr.u32 	%r20, %r19, 24;
	add.s32 	%r21, %r18, %r20;
	shr.s32 	%r1, %r21, 8;
	and.b32  	%r22, %r21, -256;
	sub.s32 	%r2, %r18, %r22;
	cvt.rn.f64.s32 	%fd6, %r1;
	add.f64 	%fd7, %fd6, 0d3FE0000000000000;
	mul.f64 	%fd1, %fd7, 0d3F70000000000000;
	cvt.rn.f64.s32 	%fd8, %r2;
	add.f64 	%fd9, %fd8, 0d3FE0000000000000;
	mul.f64 	%fd10, %fd9, 0d3F70000000000000;
	fma.rn.f64 	%fd11, %fd9, 0d3F70000000000000, %fd10;
	mul.f64 	%fd2, %fd11, 0d400921FB54442D18;
	add.s32 	%r23, %r13, -2;
	setp.lt.u32 	%p1, %r23, 2;
	@%p1 bra 	$L__BB0_10;
	setp.eq.s32 	%p2, %r13, 0;
	@%p2 bra 	$L__BB0_3;
	ld.global.u32 	%r58, [%rd1+36];
	bra.uni 	$L__BB0_4;
$L__BB0_3:
	ld.global.f64 	%fd12, [%rd1+24];
	mul.f64 	%fd13, %fd2, 0dBFC45F306DC9C883;
	add.f64 	%fd14, %fd12, %fd12;
	{
	.reg .b32 %temp; 
	mov.b64 	{%r25, %temp}, %fd14;
	}
	{
	.reg .b32 %temp; 
	mov.b64 	{%temp, %r26}, %fd14;
	}
	add.s32 	%r27, %r26, 1048576;
	mov.b64 	%fd15, {%r25, %r27};
	cvt.rni.f64.f64 	%fd16, %fd15;
	cvt.rzi.s64.f64 	%rd5, %fd16;
	cvt.u32.u64 	%r28, %rd5;
	fma.rn.f64 	%fd17, %fd16, 0dBFE0000000000000, %fd14;
	mul.f64 	%fd18, %fd17, 0d3CA1A62633145C07;
	fma.rn.f64 	%fd19, %fd17, 0d400921FB54442D18, %fd18;
	shl.b64 	%rd6, %rd5, 6;
	and.b64  	%rd7, %rd6, 64;
	mov.u64 	%rd8, __cudart_sin_cos_coeffs;
	add.s64 	%rd9, %rd8, %rd7;
	mul.rn.f64 	%fd20, %fd19, %fd19;
	and.b64  	%rd10, %rd5, 1;
	setp.eq.b64 	%p3, %rd10, 1;
	selp.f64 	%fd21, 0dBDA8FF8320FD8164, 0d3DE5DB65F9785EBA, %p3;
	ld.global.nc.v2.f64 	{%fd22, %fd23}, [%rd9];
	fma.rn.f64 	%fd24, %fd21, %fd20, %fd22;
	fma.rn.f64 	%fd25, %fd24, %fd20, %fd23;
	ld.global.nc.v2.f64 	{%fd26, %fd27}, [%rd9+16];
	fma.rn.f64 	%fd28, %fd25, %fd20, %fd26;
	fma.rn.f64 	%fd29, %fd28, %fd20, %fd27;
	ld.global.nc.v2.f64 	{%fd30, %fd31}, [%rd9+32];
	fma.rn.f64 	%fd32, %fd29, %fd20, %fd30;
	fma.rn.f64 	%fd33, %fd32, %fd20, %fd31;
	fma.rn.f64 	%fd34, %fd33, %fd19, %fd19;
	fma.rn.f64 	%fd35, %fd33, %fd20, 0d3FF0000000000000;
	selp.f64 	%fd36, %fd35, %fd34, %p3;
	and.b32  	%r29, %r28, 2;
	setp.eq.s32 	%p4, %r29, 0;
	mov.f64 	%fd37, 0d0000000000000000;
	sub.f64 	%fd38, %fd37, %fd36;
	selp.f64 	%fd39, %fd36, %fd38, %p4;
	cvt.rzi.f64.f64 	%fd40, %fd14;
	setp.eq.f64 	%p5, %fd14, %fd40;
	mul.rn.f64 	%fd41, %fd14, %fd37;
	selp.f64 	%fd42, %fd41, %fd39, %p5;
	add.f64 	%fd43, %fd1, %fd12;
	fma.rn.f64 	%fd44, %fd13, %fd42, %fd43;
	st.global.f64 	[%rd1], %fd44;
	add.f64 	%fd45, %fd44, %fd44;
	{
	.reg .b32 %temp; 
	mov.b64 	{%r30, %temp}, %fd45;
	}
	{
	.reg .b32 %temp; 
	mov.b64 	{%temp, %r31}, %fd45;
	}
	add.s32 	%r32, %r31, 1048576;
	mov.b64 	%fd46, {%r30, %r32};
	cvt.rni.f64.f64 	%fd47, %fd46;
	cvt.rzi.s64.f64 	%rd11, %fd47;
	cvt.u32.u64 	%r33, %rd11;
	fma.rn.f64 	%fd48, %fd47, 0dBFE0000000000000, %fd45;
	mul.f64 	%fd49, %fd48, 0d3CA1A62633145C07;
	fma.rn.f64 	%fd50, %fd48, 0d400921FB54442D18, %fd49;
	shl.b64 	%rd12, %rd11, 6;
	and.b64  	%rd13, %rd12, 64;
	add.s64 	%rd14, %rd8, %rd13;
	mul.rn.f64 	%fd51, %fd50, %fd50;
	and.b64  	%rd15, %rd11, 1;
	setp.eq.b64 	%p6, %rd15, 1;
	selp.f64 	%fd52, 0dBDA8FF8320FD8164, 0d3DE5DB65F9785EBA, %p6;
	ld.global.nc.v2.f64 	{%fd53, %fd54}, [%rd14];
	fma.rn.f64 	%fd55, %fd52, %fd51, %fd53;
	fma.rn.f64 	%fd56, %fd55, %fd51, %fd54;
	ld.global.nc.v2.f64 	{%fd57, %fd58}, [%rd14+16];
	fma.rn.f64 	%fd59, %fd56, %fd51, %fd57;
	fma.rn.f64 	%fd60, %fd59, %fd51, %fd58;
	ld.global.nc.v2.f64 	{%fd61, %fd62}, [%rd14+32];
	fma.rn.f64 	%fd63, %fd60, %fd51, %fd61;
	fma.rn.f64 	%fd64, %fd63, %fd51, %fd62;
	fma.rn.f64 	%fd65, %fd64, %fd50, %fd50;
	fma.rn.f64 	%fd66, %fd64, %fd51, 0d3FF0000000000000;
	selp.f64 	%fd67, %fd66, %fd65, %p6;
	and.b32  	%r34, %r33, 2;
	setp.eq.s32 	%p7, %r34, 0;
	sub.f64 	%fd68, %fd37, %fd67;
	selp.f64 	%fd69, %fd67, %fd68, %p7;
	cvt.rzi.f64.f64 	%fd70, %fd45;
	setp.eq.f64 	%p8, %fd45, %fd70;
	mul.rn.f64 	%fd71, %fd45, %fd37;
	selp.f64 	%fd72, %fd71, %fd69, %p8;
	add.f64 	%fd73, %fd1, %fd44;
	fma.rn.f64 	%fd74, %fd13, %fd72, %fd73;
	st.global.f64 	[%rd1+8], %fd74;
	mov.b32 	%r58, 0;
	mov.b32 	%r35, 2;
	st.global.v2.u32 	[%rd1+32], {%r35, %r58};
	mov.b32 	%r36, 1;
	st.global.u32 	[%rd1+40], %r36;
$L__BB0_4:
	mov.b32 	%r57, 0;
	mov.u64 	%rd19, __cudart_sin_cos_coeffs;
	mul.f64 	%fd116, %fd9, 0d3F70000000000000;
	fma.rn.f64 	%fd117, %fd9, 0d3F70000000000000, %fd116;
	mul.f64 	%fd118, %fd117, 0d400921FB54442D18;
	mul.f64 	%fd119, %fd118, 0dBFC45F306DC9C883;
$L__BB0_5:
	setp.gt.s32 	%p9, %r58, 999;
	@%p9 bra 	$L__BB0_8;
	ld.global.f64 	%fd75, [%rd1];
	ld.global.u32 	%r7, [%rd1+32];
	add.s32 	%r39, %r7, -1;
	cvt.rn.f64.s32 	%fd76, %r39;
	div.rn.f64 	%fd77, %fd75, %fd76;
	ld.global.f64 	%fd78, [%rd1+8];
	cvt.rn.f64.s32 	%fd79, %r7;
	div.rn.f64 	%fd3, %fd78, %fd79;
	sub.f64 	%fd80, %fd3, %fd77;
	abs.f64 	%fd81, %fd80;
	setp.lt.f64 	%p10, %fd81, 0d3F50624DD2F1A9FC;
	add.s32 	%r40, %r58, 1;
	selp.b32 	%r8, %r40, 0, %p10;
	st.global.u32 	[%rd1+36], %r8;
	st.global.f64 	[%rd1], %fd78;
	add.f64 	%fd82, %fd78, %fd78;
	{
	.reg .b32 %temp; 
	mov.b64 	{%r41, %temp}, %fd82;
	}
	{
	.reg .b32 %temp; 
	mov.b64 	{%temp, %r42}, %fd82;
	}
	add.s32 	%r43, %r42, 1048576;
	mov.b64 	%fd83, {%r41, %r43};
	cvt.rni.f64.f64 	%fd84, %fd83;
	cvt.rzi.s64.f64 	%rd16, %fd84;
	cvt.u32.u64 	%r44, %rd16;
	fma.rn.f64 	%fd85, %fd84, 0dBFE0000000000000, %fd82;
	mul.f64 	%fd86, %fd85, 0d3CA1A62633145C07;
	fma.rn.f64 	%fd87, %fd85, 0d400921FB54442D18, %fd86;
	shl.b64 	%rd17, %rd16, 6;
	and.b64  	%rd18, %rd17, 64;
	add.s64 	%rd20, %rd19, %rd18;
	mul.rn.f64 	%fd88, %fd87, %fd87;
	and.b64  	%rd21, %rd16, 1;
	setp.eq.b64 	%p11, %rd21, 1;
	selp.f64 	%fd89, 0dBDA8FF8320FD8164, 0d3DE5DB65F9785EBA, %p11;
	ld.global.nc.v2.f64 	{%fd90, %fd91}, [%rd20];
	fma.rn.f64 	%fd92, %fd89, %fd88, %fd90;
	fma.rn.f64 	%fd93, %fd92, %fd88, %fd91;
	ld.global.nc.v2.f64 	{%fd94, %fd95}, [%rd20+16];
	fma.rn.f64 	%fd96, %fd93, %fd88, %fd94;
	fma.rn.f64 	%fd97, %fd96, %fd88, %fd95;
	ld.global.nc.v2.f64 	{%fd98, %fd99}, [%rd20+32];
	fma.rn.f64 	%fd100, %fd97, %fd88, %fd98;
	fma.rn.f64 	%fd101, %fd100, %fd88, %fd99;
	fma.rn.f64 	%fd102, %fd101, %fd87, %fd87;
	fma.rn.f64 	%fd103, %fd101, %fd88, 0d3FF0000000000000;
	selp.f64 	%fd104, %fd103, %fd102, %p11;
	and.b32  	%r45, %r44, 2;
	setp.eq.s32 	%p12, %r45, 0;
	mov.f64 	%fd105, 0d0000000000000000;
	sub.f64 	%fd106, %fd105, %fd104;
	selp.f64 	%fd107, %fd104, %fd106, %p12;
	cvt.rzi.f64.f64 	%fd108, %fd82;
	setp.eq.f64 	%p13, %fd82, %fd108;
	mul.rn.f64 	%fd109, %fd82, %fd105;
	selp.f64 	%fd110, %fd109, %fd107, %p13;
	add.f64 	%fd113, %fd1, %fd78;
	fma.rn.f64 	%fd5, %fd119, %fd110, %fd113;
	st.global.f64 	[%rd1+8], %fd5;
	add.s32 	%r9, %r7, 1;
	st.global.u32 	[%rd1+32], %r9;
	setp.gt.s32 	%p14, %r8, 999;
	mov.b32 	%r58, 1000;
	@%p14 bra 	$L__BB0_8;
	cvt.rn.f64.s32 	%fd120, %r9;
	div.rn.f64 	%fd121, %fd5, %fd120;
	sub.f64 	%fd122, %fd121, %fd3;
	abs.f64 	%fd123, %fd122;
	setp.lt.f64 	%p15, %fd123, 0d3F50624DD2F1A9FC;
	add.s32 	%r46, %r8, 1;
	selp.b32 	%r58, %r46, 0, %p15;
	st.global.u32 	[%rd1+36], %r58;
	st.global.f64 	[%rd1], %fd5;
	add.f64 	%fd124, %fd5, %fd5;
	{
	.reg .b32 %temp; 
	mov.b64 	{%r47, %temp}, %fd124;
	}
	{
	.reg .b32 %temp; 
	mov.b64 	{%temp, %r48}, %fd124;
	}
	add.s32 	%r49, %r48, 1048576;
	mov.b64 	%fd125, {%r47, %r49};
	cvt.rni.f64.f64 	%fd126, %fd125;
	cvt.rzi.s64.f64 	%rd22, %fd126;
	cvt.u32.u64 	%r50, %rd22;
	fma.rn.f64 	%fd127, %fd126, 0dBFE0000000000000, %fd124;
	mul.f64 	%fd128, %fd127, 0d3CA1A62633145C07;
	fma.rn.f64 	%fd129, %fd127, 0d400921FB54442D18, %fd128;
	shl.b64 	%rd23, %rd22, 6;
	and.b64  	%rd24, %rd23, 64;
	add.s64 	%rd26, %rd19, %rd24;
	mul.rn.f64 	%fd130, %fd129, %fd129;
	and.b64  	%rd27, %rd22, 1;
	setp.eq.b64 	%p16, %rd27, 1;
	selp.f64 	%fd131, 0dBDA8FF8320FD8164, 0d3DE5DB65F9785EBA, %p16;
	ld.global.nc.v2.f64 	{%fd132, %fd133}, [%rd26];
	fma.rn.f64 	%fd134, %fd131, %fd130, %fd132;
	fma.rn.f64 	%fd135, %fd134, %fd130, %fd133;
	ld.global.nc.v2.f64 	{%fd136, %fd137}, [%rd26+16];
	fma.rn.f64 	%fd138, %fd135, %fd130, %fd136;
	fma.rn.f64 	%fd139, %fd138, %fd130, %fd137;
	ld.global.nc.v2.f64 	{%fd140, %fd141}, [%rd26+32];
	fma.rn.f64 	%fd142, %fd139, %fd130, %fd140;
	fma.rn.f64 	%fd143, %fd142, %fd130, %fd141;
	fma.rn.f64 	%fd144, %fd143, %fd129, %fd129;
	fma.rn.f64 	%fd145, %fd143, %fd130, 0d3FF0000000000000;
	selp.f64 	%fd146, %fd145, %fd144, %p16;
	and.b32  	%r51, %r50, 2;
	setp.eq.s32 	%p17, %r51, 0;
	mov.f64 	%fd147, 0d0000000000000000;
	sub.f64 	%fd148, %fd147, %fd146;
	selp.f64 	%fd149, %fd146, %fd148, %p17;
	cvt.rzi.f64.f64 	%fd150, %fd124;
	setp.eq.f64 	%p18, %fd124, %fd150;
	mul.rn.f64 	%fd151, %fd124, %fd147;
	selp.f64 	%fd152, %fd151, %fd149, %p18;
	add.f64 	%fd153, %fd1, %fd5;
	cvt.rn.f64.s32 	%fd154, %r2;
	add.f64 	%fd155, %fd154, 0d3FE0000000000000;
	mul.f64 	%fd156, %fd155, 0d3F70000000000000;
	fma.rn.f64 	%fd157, %fd155, 0d3F70000000000000, %fd156;
	mul.f64 	%fd158, %fd157, 0d400921FB54442D18;
	mul.f64 	%fd159, %fd158, 0dBFC45F306DC9C883;
	fma.rn.f64 	%fd160, %fd159, %fd152, %fd153;
	st.global.f64 	[%rd1+8], %fd160;
	add.s32 	%r52, %r7, 2;
	st.global.u32 	[%rd1+32], %r52;
	add.s32 	%r57, %r57, 2;
	setp.ne.s32 	%p19, %r57, 100000;
	@%p19 bra 	$L__BB0_5;
$L__BB0_8:
	setp.lt.s32 	%p20, %r58, 1000;
	@%p20 bra 	$L__BB0_10;
	mov.b32 	%r53, 2;
	st.global.u32 	[%rd1+40], %r53;
	ld.global.f64 	%fd161, [%rd1+8];
	ld.global.u32 	%r54, [%rd1+32];
	cvt.rn.f64.s32 	%fd162, %r54;
	div.rn.f64 	%fd163, %fd161, %fd162;
	st.global.f64 	[%rd1+16], %fd163;
$L__BB0_10:
	ret;

}


// ===== COMPILED SASS (sm_100) =====

	.target	sm_100

	.elftype	@"ET_EXEC"


//--------------------- .note.nv.tkinfo           --------------------------
	.section	.note.nv.tkinfo,"",@"SHT_NOTE"
	.sectionflags	@"SHF_NOTE_NV_TKINFO"
	.tkinfo
        /*0018*/ 	.word	0x00000002
        /*0030*/ 	.string	""
        /*0030*/ 	.string	"ptxas"
        /*0030*/ 	.string	"Cuda compilation tools, release 13.0, V13.0.88"
        /*0030*/ 	.string	"Build cuda_13.0.r13.0/compiler.36424714_0"
        /*0030*/ 	.string	"-arch sm_100 -m 64 "



//--------------------- .note.nv.cuinfo           --------------------------
	.section	.note.nv.cuinfo,"",@"SHT_NOTE"
	.sectionflags	@"SHF_NOTE_NV_CUINFO"
        /*0018*/ 	.short	0x0002
        /*001a*/ 	.short	0x0064
        /*001c*/ 	.short	0x0082
	.zero		2


//--------------------- .nv.info                  --------------------------
	.section	.nv.info,"",@"SHT_CUDA_INFO"
	.align	4


	//----- nvinfo : EIATTR_REGCOUNT
	.align		4
        /*0000*/ 	.byte	0x04, 0x2f
        /*0002*/ 	.short	(.L_2 - .L_1)
	.align		4
.L_1:
        /*0004*/ 	.word	index@(_Z6kernelP3Job)
        /*0008*/ 	.word	0x0000002a


	//----- nvinfo : EIATTR_FRAME_SIZE
	.align		4
.L_2:
        /*000c*/ 	.byte	0x04, 0x11
        /*000e*/ 	.short	(.L_4 - .L_3)
	.align		4
.L_3:
        /*0010*/ 	.word	index@($__internal_0_$__cuda_sm20_div_rn_f64_full)
        /*0014*/ 	.word	0x00000000


	//----- nvinfo : EIATTR_FRAME_SIZE
	.align		4
.L_4:
        /*0018*/ 	.byte	0x04, 0x11
        /*001a*/ 	.short	(.L_6 - .L_5)
	.align		4
.L_5:
        /*001c*/ 	.word	index@(_Z6kernelP3Job)
        /*0020*/ 	.word	0x00000000


	//----- nvinfo : EIATTR_MIN_STACK_SIZE
	.align		4
.L_6:
        /*0024*/ 	.byte	0x04, 0x12
        /*0026*/ 	.short	(.L_8 - .L_7)
	.align		4
.L_7:
        /*0028*/ 	.word	index@(_Z6kernelP3Job)
        /*002c*/ 	.word	0x00000000
.L_8:


//--------------------- .nv.compat                --------------------------
	.section	.nv.compat,"",@"SHT_CUDA_COMPAT_INFO"
	.align	4
        /*0000*/ 	.byte	0x02, 0x09, 0x00, 0x00, 0x02, 0x02, 0x01, 0x00, 0x02, 0x05, 0x05, 0x00, 0x03, 0x07, 0x01, 0x01
        /*0010*/ 	.byte	0x02, 0x03, 0x00, 0x00, 0x02, 0x06, 0x01, 0x00, 0x04, 0x0b, 0x08, 0x00, 0x01, 0x00, 0x00, 0x00
        /*0020*/ 	.byte	0x00, 0x00, 0x00, 0x00


//--------------------- .nv.info._Z6kernelP3Job   --------------------------
	.section	.nv.info._Z6kernelP3Job,"",@"SHT_CUDA_INFO"
	.sectionflags	@""
	.align	4


	//----- nvinfo : EIATTR_CUDA_API_VERSION
	.align		4
        /*0000*/ 	.byte	0x04, 0x37
        /*0002*/ 	.short	(.L_10 - .L_9)
.L_9:
        /*0004*/ 	.word	0x00000082


	//----- nvinfo : EIATTR_KPARAM_INFO
	.align		4
.L_10:
        /*0008*/ 	.byte	0x04, 0x17
        /*000a*/ 	.short	(.L_12 - .L_11)
.L_11:
        /*000c*/ 	.word	0x00000000
        /*0010*/ 	.short	0x0000
        /*0012*/ 	.short	0x0000
        /*0014*/ 	.byte	0x00, 0xf5, 0x21, 0x00


	//----- nvinfo : EIATTR_SPARSE_MMA_MASK
	.align		4
.L_12:
        /*0018*/ 	.byte	0x03, 0x50
        /*001a*/ 	.short	0x0000


	//----- nvinfo : EIATTR_MAXREG_COUNT
	.align		4
        /*001c*/ 	.byte	0x03, 0x1b
        /*001e*/ 	.short	0x00ff


	//----- nvinfo : EIATTR_MERCURY_ISA_VERSION
	.align		4
        /*0020*/ 	.byte	0x03, 0x5f
        /*0022*/ 	.short	0x0101


	//----- nvinfo : EIATTR_VRC_CTA_INIT_COUNT
	.align		4
        /*0024*/ 	.byte	0x02, 0x4a
	.zero		1
	.zero		1


	//----- nvinfo : EIATTR_EXIT_INSTR_OFFSETS
	.align		4
        /*0028*/ 	.byte	0x04, 0x1c
        /*002a*/ 	.short	(.L_14 - .L_13)


	//   ....[0]....
.L_13:
        /*002c*/ 	.word	0x000000b0


	//   ....[1]....
        /*0030*/ 	.word	0x00001600


	//   ....[2]....
        /*0034*/ 	.word	0x000017b0


	//----- nvinfo : EIATTR_CRS_STACK_SIZE
	.align		4
.L_14:
        /*0038*/ 	.byte	0x04, 0x1e
        /*003a*/ 	.short	(.L_16 - .L_15)
.L_15:
        /*003c*/ 	.word	0x00000000


	//----- nvinfo : EIATTR_CBANK_PARAM_SIZE
	.align		4
.L_16:
        /*0040*/ 	.byte	0x03, 0x19
        /*0042*/ 	.short	0x0008


	//----- nvinfo : EIATTR_PARAM_CBANK
	.align		4
        /*0044*/ 	.byte	0x04, 0x0a
        /*0046*/ 	.short	(.L_18 - .L_17)
	.align		4
.L_17:
        /*0048*/ 	.word	index@(.nv.constant0._Z6kernelP3Job)
        /*004c*/ 	.short	0x0380
        /*004e*/ 	.short	0x0008


	//----- nvinfo : EIATTR_SW_WAR
	.align		4
.L_18:
        /*0050*/ 	.byte	0x04, 0x36
        /*0052*/ 	.short	(.L_20 - .L_19)
.L_19:
        /*0054*/ 	.word	0x00000008
.L_20:


//--------------------- .nv.callgraph             --------------------------
	.section	.nv.callgraph,"",@"SHT_CUDA_CALLGRAPH"
	.align	4
	.sectionentsize	8
	.align		4
        /*0000*/ 	.word	0x00000000
	.align		4
        /*0004*/ 	.word	0xffffffff
	.align		4
        /*0008*/ 	.word	0x00000000
	.align		4
        /*000c*/ 	.word	0xfffffffe
	.align		4
        /*0010*/ 	.word	0x00000000
	.align		4
        /*0014*/ 	.word	0xfffffffd
	.align		4
        /*0018*/ 	.word	0x00000000
	.align		4
        /*001c*/ 	.word	0xfffffffc


//--------------------- .nv.constant4             --------------------------
	.section	.nv.constant4,"a",@progbits
	.align	8
	.align		8
.nv.constant4:
        /*0000*/ 	.dword	__cudart_sin_cos_coeffs


//--------------------- .text._Z6kernelP3Job      --------------------------
	.section	.text._Z6kernelP3Job,"ax",@progbits
	.align	128
        .global         _Z6kernelP3Job
        .type           _Z6kernelP3Job,@function
        .size           _Z6kernelP3Job,(.L_x_19 - _Z6kernelP3Job)
        .other          _Z6kernelP3Job,@"STO_CUDA_ENTRY STV_DEFAULT"
_Z6kernelP3Job:
.text._Z6kernelP3Job:
[----:B------:R-:W-:Y:S01]  /*0000*/  LDC R1, c[0x0][0x37c] ;  /* 0x0000df00ff017b82 */ /* 0x000fe20000000800 */
[----:B------:R-:W0:Y:S07]  /*0010*/  S2R R0, SR_TID.X ;  /* 0x0000000000007919 */ /* 0x000e2e0000002100 */
[----:B------:R-:W0:Y:S01]  /*0020*/  S2UR UR6, SR_CTAID.X ;  /* 0x00000000000679c3 */ /* 0x000e220000002500 */
[----:B------:R-:W1:Y:S07]  /*0030*/  LDCU.64 UR4, c[0x0][0x358] ;  /* 0x00006b00ff0477ac */ /* 0x000e6e0008000a00 */
[----:B------:R-:W0:Y:S08]  /*0040*/  LDC R3, c[0x0][0x360] ;  /* 0x0000d800ff037b82 */ /* 0x000e300000000800 */
[----:B------:R-:W2:Y:S01]  /*0050*/  LDC.64 R8, c[0x0][0x380] ;  /* 0x0000e000ff087b82 */ /* 0x000ea20000000a00 */
[----:B0-----:R-:W-:-:S04]  /*0060*/  IMAD R3, R3, UR6, R0 ;  /* 0x0000000603037c24 */ /* 0x001fc8000f8e0200 */
[----:B--2---:R-:W-:-:S05]  /*0070*/  IMAD.WIDE R8, R3, 0x30, R8 ;  /* 0x0000003003087825 */ /* 0x004fca00078e0208 */
[----:B-1----:R-:W2:Y:S02]  /*0080*/  LDG.E.64 R6, desc[UR4][R8.64+0x28] ;  /* 0x0000280408067981 */ /* 0x002ea4000c1e1b00 */
[----:B--2---:R-:W-:-:S05]  /*0090*/  VIADD R0, R6, 0xfffffffe ;  /* 0xfffffffe06007836 */ /* 0x004fca0000000000 */
[----:B------:R-:W-:-:S13]  /*00a0*/  ISETP.GE.U32.AND P0, PT, R0, 0x2, PT ;  /* 0x000000020000780c */ /* 0x000fda0003f06070 */
[----:B------:R-:W-:Y:S05]  /*00b0*/  @!P0 EXIT ;  /* 0x000000000000894d */ /* 0x000fea0003800000 */
[----:B------:R-:W-:Y:S01]  /*00c0*/  ISETP.NE.AND P0, PT, R6, RZ, PT ;  /* 0x000000ff0600720c */ /* 0x000fe20003f05270 */
[----:B------:R-:W0:-:S12]  /*00d0*/  LDCU.64 UR12, c[0x4][URZ] ;  /* 0x01000000ff0c77ac */ /* 0x000e180008000a00 */
[----:B------:R1:W5:Y:S01]  /*00e0*/  @P0 LDG.E R25, desc[UR4][R8.64+0x24] ;  /* 0x0000240408190981 */ /* 0x000362000c1e1900 */
[----:B------:R-:W-:Y:S01]  /*00f0*/  SHF.R.S32.HI R0, RZ, 0x1f, R7 ;  /* 0x0000001fff007819 */ /* 0x000fe20000011407 */
[----:B------:R-:W-:Y:S01]  /*0100*/  UMOV UR6, 0x54442d18 ;  /* 0x54442d1800067882 */ /* 0x000fe20000000000 */
[----:B------:R-:W-:Y:S01]  /*0110*/  UMOV UR7, 0x400921fb ;  /* 0x400921fb00077882 */ /* 0x000fe20000000000 */
[----:B------:R-:W-:Y:S01]  /*0120*/  BSSY.RECONVERGENT B0, `(.L_x_0) ;  /* 0x0000077000007945 */ /* 0x000fe20003800200 */
[----:B------:R-:W-:-:S04]  /*0130*/  LEA.HI R0, R0, R7, RZ, 0x8 ;  /* 0x0000000700007211 */ /* 0x000fc800078f40ff */
[----:B------:R-:W-:Y:S02]  /*0140*/  LOP3.LUT R2, R0, 0xffffff00, RZ, 0xc0, !PT ;  /* 0xffffff0000027812 */ /* 0x000fe400078ec0ff */
[----:B------:R-:W-:-:S03]  /*0150*/  SHF.R.S32.HI R0, RZ, 0x8, R0 ;  /* 0x00000008ff007819 */ /* 0x000fc60000011400 */
[----:B------:R-:W-:Y:S01]  /*0160*/  IMAD.IADD R7, R7, 0x1, -R2 ;  /* 0x0000000107077824 */ /* 0x000fe200078e0a02 */
[----:B------:R-:W2:Y:S08]  /*0170*/  I2F.F64 R10, R0 ;  /* 0x00000000000a7312 */ /* 0x000eb00000201c00 */
[----:B------:R-:W3:Y:S01]  /*0180*/  I2F.F64 R2, R7 ;  /* 0x0000000700027312 */ /* 0x000ee20000201c00 */
[----:B--2---:R-:W-:-:S02]  /*0190*/  DADD R10, R10, 0.5 ;  /* 0x3fe000000a0a7429 */ /* 0x004fc40000000000 */
[----:B---3--:R-:W-:-:S08]  /*01a0*/  DADD R2, R2, 0.5 ;  /* 0x3fe0000002027429 */ /* 0x008fd00000000000 */
[----:B------:R-:W-:-:S08]  /*01b0*/  DMUL R4, R2, 0.00390625 ;  /* 0x3f70000002047828 */ /* 0x000fd00000000000 */
[----:B------:R-:W-:-:S08]  /*01c0*/  DFMA R4, R2, 0.00390625, R4 ;  /* 0x3f7000000204782b */ /* 0x000fd00000000004 */
[----:B------:R-:W-:Y:S01]  /*01d0*/  DMUL R28, R4, UR6 ;  /* 0x00000006041c7c28 */ /* 0x000fe20008000000 */
[----:B01----:R-:W-:Y:S10]  /*01e0*/  @P0 BRA `(.L_x_1) ;  /* 0x0000000400a80947 */ /* 0x003ff40003800000 */
[----:B------:R-:W2:Y:S01]  /*01f0*/  LDG.E.64 R2, desc[UR4][R8.64+0x18] ;  /* 0x0000180408027981 */ /* 0x000ea2000c1e1b00 */
[----:B------:R-:W0:Y:S01]  /*0200*/  LDCU.64 UR10, c[0x4][URZ] ;  /* 0x01000000ff0a77ac */ /* 0x000e220008000a00 */
[----:B--2--5:R-:W-:-:S10]  /*0210*/  DADD R24, R2, R2 ;  /* 0x0000000002187229 */ /* 0x024fd40000000002 */
[----:B------:R-:W-:Y:S02]  /*0220*/  VIADD R33, R25, 0x100000 ;  /* 0x0010000019217836 */ /* 0x000fe40000000000 */
[----:B------:R-:W-:-:S04]  /*0230*/  IMAD.MOV.U32 R32, RZ, RZ, R24 ;  /* 0x000000ffff207224 */ /* 0x000fc800078e0018 */
[----:B------:R-:W1:Y:S02]  /*0240*/  F2I.S64.F64 R4, R32 ;  /* 0x0000002000047311 */ /* 0x000e640000301900 */
[----:B-1----:R-:W-:-:S05]  /*0250*/  IMAD.SHL.U32 R34, R4, 0x40, RZ ;  /* 0x0000004004227824 */ /* 0x002fca00078e00ff */
[----:B------:R-:W-:-:S04]  /*0260*/  LOP3.LUT R34, R34, 0x40, RZ, 0xc0, !PT ;  /* 0x0000004022227812 */ /* 0x000fc800078ec0ff */
[----:B0-----:R-:W-:-:S05]  /*0270*/  IADD3 R34, P0, PT, R34, UR10, RZ ;  /* 0x0000000a22227c10 */ /* 0x001fca000ff1e0ff */
[----:B------:R-:W-:-:S05]  /*0280*/  IMAD.X R35, RZ, RZ, UR11, P0 ;  /* 0x0000000bff237e24 */ /* 0x000fca00080e06ff */
[----:B------:R-:W2:Y:S04]  /*0290*/  LDG.E.128.CONSTANT R12, desc[UR4][R34.64] ;  /* 0x00000004220c7981 */ /* 0x000ea8000c1e9d00 */
[----:B------:R-:W3:Y:S04]  /*02a0*/  LDG.E.128.CONSTANT R16, desc[UR4][R34.64+0x10] ;  /* 0x0000100422107981 */ /* 0x000ee8000c1e9d00 */
[----:B------:R-:W4:Y:S01]  /*02b0*/  LDG.E.128.CONSTANT R20, desc[UR4][R34.64+0x20] ;  /* 0x0000200422147981 */ /* 0x000f22000c1e9d00 */
[----:B------:R-:W0:Y:S01]  /*02c0*/  FRND.F64 R26, R32 ;  /* 0x00000020001a7313 */ /* 0x000e220000301800 */
[----:B------:R-:W-:Y:S01]  /*02d0*/  UMOV UR8, 0x33145c07 ;  /* 0x33145c0700087882 */ /* 0x000fe20000000000 */
[----:B------:R-:W-:Y:S01]  /*02e0*/  UMOV UR9, 0x3ca1a626 ;  /* 0x3ca1a62600097882 */ /* 0x000fe20000000000 */
[----:B------:R-:W-:Y:S01]  /*02f0*/  LOP3.LUT R0, R4, 0x1, RZ, 0xc0, !PT ;  /* 0x0000000104007812 */ /* 0x000fe200078ec0ff */
[----:B------:R-:W-:Y:S01]  /*0300*/  IMAD.MOV.U32 R5, RZ, RZ, 0x20fd8164 ;  /* 0x20fd8164ff057424 */ /* 0x000fe200078e00ff */
[----:B------:R-:W-:-:S02]  /*0310*/  DFMA R2, R10, 0.00390625, R2 ;  /* 0x3f7000000a02782b */ /* 0x000fc40000000002 */
[----:B------:R-:W-:Y:S01]  /*0320*/  ISETP.NE.U32.AND P0, PT, R0, 0x1, PT ;  /* 0x000000010000780c */ /* 0x000fe20003f05070 */
[----:B------:R-:W-:-:S03]  /*0330*/  IMAD.MOV.U32 R0, RZ, RZ, 0x3da8ff83 ;  /* 0x3da8ff83ff007424 */ /* 0x000fc600078e00ff */
[----:B------:R-:W-:Y:S01]  /*0340*/  ISETP.NE.U32.AND.EX P0, PT, RZ, RZ, PT, P0 ;  /* 0x000000ffff00720c */ /* 0x000fe20003f05100 */
[----:B0-----:R-:W-:-:S03]  /*0350*/  DFMA R26, R26, -0.5, R24 ;  /* 0xbfe000001a1a782b */ /* 0x001fc60000000018 */
[----:B------:R-:W-:Y:S02]  /*0360*/  FSEL R32, R5, -8.06006814911005101289e+34, !P0 ;  /* 0xf9785eba05207808 */ /* 0x000fe40004000000 */
[----:B------:R-:W-:-:S03]  /*0370*/  FSEL R33, -R0, 0.11223486810922622681, !P0 ;  /* 0x3de5db6500217808 */ /* 0x000fc60004000100 */
[----:B------:R-:W-:Y:S01]  /*0380*/  DMUL R30, R26, UR8 ;  /* 0x000000081a1e7c28 */ /* 0x000fe20008000000 */
[----:B------:R-:W-:Y:S01]  /*0390*/  UMOV UR8, 0x6dc9c883 ;  /* 0x6dc9c88300087882 */ /* 0x000fe20000000000 */
[----:B------:R-:W-:-:S06]  /*03a0*/  UMOV UR9, 0x3fc45f30 ;  /* 0x3fc45f3000097882 */ /* 0x000fcc0000000000 */
[----:B------:R-:W-:-:S08]  /*03b0*/  DFMA R26, R26, UR6, R30 ;  /* 0x000000061a1a7c2b */ /* 0x000fd0000800001e */
[----:B------:R-:W-:-:S08]  /*03c0*/  DMUL R30, R26, R26 ;  /* 0x0000001a1a1e7228 */ /* 0x000fd00000000000 */
[----:B--2---:R-:W-:-:S08]  /*03d0*/  DFMA R12, R30, R32, R12 ;  /* 0x000000201e0c722b */ /* 0x004fd0000000000c */
[C---:B------:R-:W-:Y:S01]  /*03e0*/  DFMA R12, R30.reuse, R12, R14 ;  /* 0x0000000c1e0c722b */ /* 0x040fe2000000000e */
[----:B------:R-:W0:Y:S07]  /*03f0*/  FRND.F64.TRUNC R14, R24 ;  /* 0x00000018000e7313 */ /* 0x000e2e000030d800 */
[----:B---3--:R-:W-:Y:S02]  /*0400*/  DFMA R12, R30, R12, R16 ;  /* 0x0000000c1e0c722b */ /* 0x008fe40000000010 */
[----:B------:R-:W-:-:S06]  /*0410*/  DMUL R16, RZ, R24 ;  /* 0x00000018ff107228 */ /* 0x000fcc0000000000 */
[----:B------:R-:W-:Y:S02]  /*0420*/  DFMA R12, R30, R12, R18 ;  /* 0x0000000c1e0c722b */ /* 0x000fe40000000012 */
[----:B0-----:R-:W-:-:S06]  /*0430*/  DSETP.NEU.AND P1, PT, R24, R14, PT ;  /* 0x0000000e1800722a */ /* 0x001fcc0003f2d000 */
[----:B----4-:R-:W-:-:S08]  /*0440*/  DFMA R12, R30, R12, R20 ;  /* 0x0000000c1e0c722b */ /* 0x010fd00000000014 */
[----:B------:R-:W-:-:S08]  /*0450*/  DFMA R12, R30, R12, R22 ;  /* 0x0000000c1e0c722b */ /* 0x000fd00000000016 */
[-C--:B------:R-:W-:Y:S02]  /*0460*/  DFMA R26, R26, R12.reuse, R26 ;  /* 0x0000000c1a1a722b */ /* 0x080fe4000000001a */
[----:B------:R-:W-:-:S10]  /*0470*/  DFMA R12, R30, R12, 1 ;  /* 0x3ff000001e0c742b */ /* 0x000fd4000000000c */
[----:B------:R-:W-:Y:S02]  /*0480*/  FSEL R18, R12, R26, !P0 ;  /* 0x0000001a0c127208 */ /* 0x000fe40004000000 */
[----:B------:R-:W-:Y:S02]  /*0490*/  FSEL R19, R13, R27, !P0 ;  /* 0x0000001b0d137208 */ /* 0x000fe40004000000 */
[----:B------:R-:W-:Y:S01]  /*04a0*/  LOP3.LUT P0, RZ, R4, 0x2, RZ, 0xc0, !PT ;  /* 0x0000000204ff7812 */ /* 0x000fe2000780c0ff */
[----:B------:R-:W-:-:S03]  /*04b0*/  DMUL R4, R28, -UR8 ;  /* 0x800000081c047c28 */ /* 0x000fc60008000000 */
[----:B------:R-:W-:-:S10]  /*04c0*/  DADD R12, RZ, -R18 ;  /* 0x00000000ff0c7229 */ /* 0x000fd40000000812 */
[----:B------:R-:W-:Y:S02]  /*04d0*/  FSEL R15, R18, R12, !P0 ;  /* 0x0000000c120f7208 */ /* 0x000fe40004000000 */
[----:B------:R-:W-:Y:S02]  /*04e0*/  FSEL R13, R19, R13, !P0 ;  /* 0x0000000d130d7208 */ /* 0x000fe40004000000 */
[----:B------:R-:W-:Y:S02]  /*04f0*/  FSEL R12, R16, R15, !P1 ;  /* 0x0000000f100c7208 */ /* 0x000fe40004800000 */
[----:B------:R-:W-:-:S06]  /*0500*/  FSEL R13, R17, R13, !P1 ;  /* 0x0000000d110d7208 */ /* 0x000fcc0004800000 */
[----:B------:R-:W-:-:S08]  /*0510*/  DFMA R2, R4, R12, R2 ;  /* 0x0000000c0402722b */ /* 0x000fd00000000002 */
[----:B------:R-:W-:-:S10]  /*0520*/  DADD R24, R2, R2 ;  /* 0x0000000002187229 */ /* 0x000fd40000000002 */
[----:B------:R-:W-:Y:S02]  /*0530*/  VIADD R31, R25, 0x100000 ;  /* 0x00100000191f7836 */ /* 0x000fe40000000000 */
[----:B------:R-:W-:-:S04]  /*0540*/  IMAD.MOV.U32 R30, RZ, RZ, R24 ;  /* 0x000000ffff1e7224 */ /* 0x000fc800078e0018 */
[----:B------:R-:W0:Y:S02]  /*0550*/  F2I.S64.F64 R32, R30 ;  /* 0x0000001e00207311 */ /* 0x000e240000301900 */
[----:B0-----:R-:W-:-:S05]  /*0560*/  IMAD.SHL.U32 R36, R32, 0x40, RZ ;  /* 0x0000004020247824 */ /* 0x001fca00078e00ff */
[----:B------:R-:W-:-:S04]  /*0570*/  LOP3.LUT R36, R36, 0x40, RZ, 0xc0, !PT ;  /* 0x0000004024247812 */ /* 0x000fc800078ec0ff */
[----:B------:R-:W-:-:S05]  /*0580*/  IADD3 R36, P0, PT, R36, UR10, RZ ;  /* 0x0000000a24247c10 */ /* 0x000fca000ff1e0ff */
        /* <DEDUP_REMOVED lines=8> */
[----:B------:R1:W-:Y:S03]  /*0610*/  STG.E.64 desc[UR4][R8.64], R2 ;  /* 0x0000000208007986 */ /* 0x0003e6000c101b04 */
[----:B------:R-:W-:Y:S01]  /*0620*/  ISETP.NE.U32.AND P0, PT, R6, 0x1, PT ;  /* 0x000000010600780c */ /* 0x000fe20003f05070 */
[----:B------:R-:W-:-:S03]  /*0630*/  IMAD.MOV.U32 R6, RZ, RZ, 0x20fd8164 ;  /* 0x20fd8164ff067424 */ /* 0x000fc600078e00ff */
[----:B------:R-:W-:Y:S01]  /*0640*/  ISETP.NE.U32.AND.EX P0, PT, RZ, RZ, PT, P0 ;  /* 0x000000ffff00720c */ /* 0x000fe20003f05100 */
[----:B0-----:R-:W-:-:S08]  /*0650*/  DFMA R26, R26, -0.5, R24 ;  /* 0xbfe000001a1a782b */ /* 0x001fd00000000018 */
[----:B------:R-:W-:Y:S01]  /*0660*/  DMUL R34, R26, UR8 ;  /* 0x000000081a227c28 */ /* 0x000fe20008000000 */
[----:B------:R-:W-:Y:S01]  /*0670*/  UMOV UR8, 0x54442d18 ;  /* 0x54442d1800087882 */ /* 0x000fe20000000000 */
[----:B------:R-:W-:-:S06]  /*0680*/  UMOV UR9, 0x400921fb ;  /* 0x400921fb00097882 */ /* 0x000fcc0000000000 */
[----:B------:R-:W-:Y:S01]  /*0690*/  DFMA R26, R26, UR8, R34 ;  /* 0x000000081a1a7c2b */ /* 0x000fe20008000022 */
[----:B------:R-:W-:Y:S02]  /*06a0*/  FSEL R35, -R0, 0.11223486810922622681, !P0 ;  /* 0x3de5db6500237808 */ /* 0x000fe40004000100 */
[----:B------:R-:W-:-:S05]  /*06b0*/  FSEL R34, R6, -8.06006814911005101289e+34, !P0 ;  /* 0xf9785eba06227808 */ /* 0x000fca0004000000 */
[----:B------:R-:W-:-:S08]  /*06c0*/  DMUL R30, R26, R26 ;  /* 0x0000001a1a1e7228 */ /* 0x000fd00000000000 */
[----:B--2---:R-:W-:-:S08]  /*06d0*/  DFMA R12, R30, R34, R12 ;  /* 0x000000221e0c722b */ /* 0x004fd0000000000c */
[C---:B------:R-:W-:Y:S01]  /*06e0*/  DFMA R12, R30.reuse, R12, R14 ;  /* 0x0000000c1e0c722b */ /* 0x040fe2000000000e */
[----:B------:R-:W0:Y:S07]  /*06f0*/  FRND.F64.TRUNC R14, R24 ;  /* 0x00000018000e7313 */ /* 0x000e2e000030d800 */
[----:B---3--:R-:W-:Y:S02]  /*0700*/  DFMA R12, R30, R12, R16 ;  /* 0x0000000c1e0c722b */ /* 0x008fe40000000010 */
[----:B------:R-:W-:-:S06]  /*0710*/  DMUL R16, RZ, R24 ;  /* 0x00000018ff107228 */ /* 0x000fcc0000000000 */
[----:B------:R-:W-:Y:S02]  /*0720*/  DFMA R12, R30, R12, R18 ;  /* 0x0000000c1e0c722b */ /* 0x000fe40000000012 */
[----:B0-----:R-:W-:Y:S01]  /*0730*/  DSETP.NEU.AND P1, PT, R24, R14, PT ;  /* 0x0000000e1800722a */ /* 0x001fe20003f2d000 */
[----:B------:R-:W-:-:S05]  /*0740*/  IMAD.MOV.U32 R25, RZ, RZ, RZ ;  /* 0x000000ffff197224 */ /* 0x000fca00078e00ff */
[----:B----4-:R-:W-:-:S08]  /*0750*/  DFMA R12, R30, R12, R20 ;  /* 0x0000000c1e0c722b */ /* 0x010fd00000000014 */
[----:B------:R-:W-:-:S08]  /*0760*/  DFMA R12, R30, R12, R22 ;  /* 0x0000000c1e0c722b */ /* 0x000fd00000000016 */
[-C--:B------:R-:W-:Y:S02]  /*0770*/  DFMA R26, R26, R12.reuse, R26 ;  /* 0x0000000c1a1a722b */ /* 0x080fe4000000001a */
[----:B------:R-:W-:-:S10]  /*0780*/  DFMA R12, R30, R12, 1 ;  /* 0x3ff000001e0c742b */ /* 0x000fd4000000000c */
[----:B------:R-:W-:Y:S02]  /*0790*/  FSEL R18, R12, R26, !P0 ;  /* 0x0000001a0c127208 */ /* 0x000fe40004000000 */
[----:B------:R-:W-:Y:S02]  /*07a0*/  FSEL R19, R13, R27, !P0 ;  /* 0x0000001b0d137208 */ /* 0x000fe40004000000 */
[----:B------:R-:W-:-:S04]  /*07b0*/  LOP3.LUT P0, RZ, R32, 0x2, RZ, 0xc0, !PT ;  /* 0x0000000220ff7812 */ /* 0x000fc8000780c0ff */
[----:B------:R-:W-:-:S10]  /*07c0*/  DADD R12, RZ, -R18 ;  /* 0x00000000ff0c7229 */ /* 0x000fd40000000812 */
[----:B------:R-:W-:Y:S02]  /*07d0*/  FSEL R15, R18, R12, !P0 ;  /* 0x0000000c120f7208 */ /* 0x000fe40004000000 */
[----:B------:R-:W-:Y:S01]  /*07e0*/  FSEL R19, R19, R13, !P0 ;  /* 0x0000000d13137208 */ /* 0x000fe20004000000 */
[----:B------:R-:W-:Y:S01]  /*07f0*/  DFMA R12, R10, 0.00390625, R2 ;  /* 0x3f7000000a0c782b */ /* 0x000fe20000000002 */
[----:B------:R-:W-:Y:S01]  /*0800*/  FSEL R14, R16, R15, !P1 ;  /* 0x0000000f100e7208 */ /* 0x000fe20004800000 */
[----:B------:R-:W-:Y:S01]  /*0810*/  IMAD.MOV.U32 R16, RZ, RZ, 0x2 ;  /* 0x00000002ff107424 */ /* 0x000fe200078e00ff */
[----:B------:R-:W-:Y:S01]  /*0820*/  FSEL R15, R17, R19, !P1 ;  /* 0x00000013110f7208 */ /* 0x000fe20004800000 */
[----:B------:R-:W-:-:S05]  /*0830*/  IMAD.MOV.U32 R17, RZ, RZ, RZ ;  /* 0x000000ffff117224 */ /* 0x000fca00078e00ff */
[----:B------:R-:W-:Y:S01]  /*0840*/  DFMA R12, R4, R14, R12 ;  /* 0x0000000e040c722b */ /* 0x000fe2000000000c */
[----:B------:R1:W-:Y:S01]  /*0850*/  STG.E.64 desc[UR4][R8.64+0x20], R16 ;  /* 0x0000201008007986 */ /* 0x0003e2000c101b04 */
[----:B------:R-:W-:-:S05]  /*0860*/  IMAD.MOV.U32 R5, RZ, RZ, 0x1 ;  /* 0x00000001ff057424 */ /* 0x000fca00078e00ff */
[----:B------:R1:W-:Y:S04]  /*0870*/  STG.E desc[UR4][R8.64+0x28], R5 ;  /* 0x0000280508007986 */ /* 0x0003e8000c101904 */
[----:B------:R1:W-:Y:S02]  /*0880*/  STG.E.64 desc[UR4][R8.64+0x8], R12 ;  /* 0x0000080c08007986 */ /* 0x0003e4000c101b04 */
.L_x_1:
[----:B------:R-:W-:Y:S05]  /*0890*/  BSYNC.RECONVERGENT B0 ;  /* 0x0000000000007941 */ /* 0x000fea0003800200 */
.L_x_0:
[----:B------:R-:W-:Y:S01]  /*08a0*/  UMOV UR6, 0x6dc9c883 ;  /* 0x6dc9c88300067882 */ /* 0x000fe20000000000 */
[----:B------:R-:W-:Y:S01]  /*08b0*/  UMOV UR7, 0x3fc45f30 ;  /* 0x3fc45f3000077882 */ /* 0x000fe20000000000 */
[----:B------:R-:W-:Y:S01]  /*08c0*/  BSSY.RECONVERGENT B0, `(.L_x_2) ;  /* 0x00000d2000007945 */ /* 0x000fe20003800200 */
[----:B------:R-:W-:Y:S01]  /*08d0*/  DMUL R28, R28, -UR6 ;  /* 0x800000061c1c7c28 */ /* 0x000fe20008000000 */
[----:B------:R-:W-:-:S10]  /*08e0*/  IMAD.MOV.U32 R6, RZ, RZ, RZ ;  /* 0x000000ffff067224 */ /* 0x000fd400078e00ff */
.L_x_10:
[----:B-----5:R-:W-:-:S13]  /*08f0*/  ISETP.GT.AND P0, PT, R25, 0x3e7, PT ;  /* 0x000003e71900780c */ /* 0x020fda0003f04270 */
[----:B-1----:R-:W-:Y:S05]  /*0900*/  @P0 BRA `(.L_x_3) ;  /* 0x0000000c00340947 */ /* 0x002fea0003800000 */
[----:B------:R-:W2:Y:S04]  /*0910*/  LDG.E R0, desc[UR4][R8.64+0x20] ;  /* 0x0000200408007981 */ /* 0x000ea8000c1e1900 */
[----:B-1----:R-:W3:Y:S01]  /*0920*/  LDG.E.64 R2, desc[UR4][R8.64] ;  /* 0x0000000408027981 */ /* 0x002ee2000c1e1b00 */
[----:B------:R-:W-:Y:S01]  /*0930*/  IMAD.MOV.U32 R4, RZ, RZ, 0x1 ;  /* 0x00000001ff047424 */ /* 0x000fe200078e00ff */
[----:B------:R-:W-:Y:S01]  /*0940*/  BSSY.RECONVERGENT B1, `(.L_x_4) ;  /* 0x0000016000017945 */ /* 0x000fe20003800200 */
[----:B--2---:R-:W-:Y:S01]  /*0950*/  VIADD R12, R0, 0xffffffff ;  /* 0xffffffff000c7836 */ /* 0x004fe20000000000 */
[----:B---3--:R-:W-:-:S05]  /*0960*/  FSETP.GEU.AND P1, PT, |R3|, 6.5827683646048100446e-37, PT ;  /* 0x036000000300780b */ /* 0x008fca0003f2e200 */
[----:B------:R-:W0:Y:S08]  /*0970*/  I2F.F64 R12, R12 ;  /* 0x0000000c000c7312 */ /* 0x000e300000201c00 */
[----:B0-----:R-:W0:Y:S02]  /*0980*/  MUFU.RCP64H R5, R13 ;  /* 0x0000000d00057308 */ /* 0x001e240000001800 */
[----:B0-----:R-:W-:-:S08]  /*0990*/  DFMA R14, -R12, R4, 1 ;  /* 0x3ff000000c0e742b */ /* 0x001fd00000000104 */
[----:B------:R-:W-:-:S08]  /*09a0*/  DFMA R14, R14, R14, R14 ;  /* 0x0000000e0e0e722b */ /* 0x000fd0000000000e */
[----:B------:R-:W-:-:S08]  /*09b0*/  DFMA R14, R4, R14, R4 ;  /* 0x0000000e040e722b */ /* 0x000fd00000000004 */
[----:B------:R-:W-:-:S08]  /*09c0*/  DFMA R4, -R12, R14, 1 ;  /* 0x3ff000000c04742b */ /* 0x000fd0000000010e */
[----:B------:R-:W-:-:S08]  /*09d0*/  DFMA R4, R14, R4, R14 ;  /* 0x000000040e04722b */ /* 0x000fd0000000000e */
[----:B------:R-:W-:-:S08]  /*09e0*/  DMUL R14, R2, R4 ;  /* 0x00000004020e7228 */ /* 0x000fd00000000000 */
[----:B------:R-:W-:-:S08]  /*09f0*/  DFMA R16, -R12, R14, R2 ;  /* 0x0000000e0c10722b */ /* 0x000fd00000000102 */
[----:B------:R-:W-:-:S10]  /*0a00*/  DFMA R4, R4, R16, R14 ;  /* 0x000000100404722b */ /* 0x000fd4000000000e */
[----:B------:R-:W-:-:S05]  /*0a10*/  FFMA R14, RZ, R13, R5 ;  /* 0x0000000dff0e7223 */ /* 0x000fca0000000005 */
[----:B------:R-:W-:-:S13]  /*0a20*/  FSETP.GT.AND P0, PT, |R14|, 1.469367938527859385e-39, PT ;  /* 0x001000000e00780b */ /* 0x000fda0003f04200 */
[----:B------:R-:W-:Y:S05]  /*0a30*/  @P0 BRA P1, `(.L_x_5) ;  /* 0x0000000000180947 */ /* 0x000fea0000800000 */
[----:B------:R-:W-:Y:S01]  /*0a40*/  IMAD.MOV.U32 R14, RZ, RZ, R2 ;  /* 0x000000ffff0e7224 */ /* 0x000fe200078e0002 */
[----:B------:R-:W-:Y:S01]  /*0a50*/  MOV R24, 0xa80 ;  /* 0x00000a8000187802 */ /* 0x000fe20000000f00 */
[----:B------:R-:W-:-:S07]  /*0a60*/  IMAD.MOV.U32 R15, RZ, RZ, R3 ;  /* 0x000000ffff0f7224 */ /* 0x000fce00078e0003 */
[----:B------:R-:W-:Y:S05]  /*0a70*/  CALL.REL.NOINC `($__internal_0_$__cuda_sm20_div_rn_f64_full) ;  /* 0x0000000c00507944 */ /* 0x000fea0003c00000 */
[----:B------:R-:W-:Y:S02]  /*0a80*/  IMAD.MOV.U32 R4, RZ, RZ, R18 ;  /* 0x000000ffff047224 */ /* 0x000fe400078e0012 */
[----:B------:R-:W-:-:S07]  /*0a90*/  IMAD.MOV.U32 R5, RZ, RZ, R19 ;  /* 0x000000ffff057224 */ /* 0x000fce00078e0013 */
.L_x_5:
[----:B------:R-:W-:Y:S05]  /*0aa0*/  BSYNC.RECONVERGENT B1 ;  /* 0x0000000000017941 */ /* 0x000fea0003800200 */
.L_x_4:
[----:B------:R-:W2:Y:S01]  /*0ab0*/  LDG.E.64 R26, desc[UR4][R8.64+0x8] ;  /* 0x00000804081a7981 */ /* 0x000ea2000c1e1b00 */
[----:B------:R-:W0:Y:S01]  /*0ac0*/  I2F.F64 R12, R0 ;  /* 0x00000000000c7312 */ /* 0x000e220000201c00 */
[----:B------:R-:W-:Y:S01]  /*0ad0*/  IMAD.MOV.U32 R2, RZ, RZ, 0x1 ;  /* 0x00000001ff027424 */ /* 0x000fe200078e00ff */
[----:B------:R-:W-:Y:S06]  /*0ae0*/  BSSY.RECONVERGENT B1, `(.L_x_6) ;  /* 0x0000014000017945 */ /* 0x000fec0003800200 */
[----:B0-----:R-:W0:Y:S02]  /*0af0*/  MUFU.RCP64H R3, R13 ;  /* 0x0000000d00037308 */ /* 0x001e240000001800 */
[----:B0-----:R-:W-:-:S08]  /*0b00*/  DFMA R14, -R12, R2, 1 ;  /* 0x3ff000000c0e742b */ /* 0x001fd00000000102 */
[----:B------:R-:W-:-:S08]  /*0b10*/  DFMA R14, R14, R14, R14 ;  /* 0x0000000e0e0e722b */ /* 0x000fd0000000000e */
[----:B------:R-:W-:-:S08]  /*0b20*/  DFMA R14, R2, R14, R2 ;  /* 0x0000000e020e722b */ /* 0x000fd00000000002 */
[----:B------:R-:W-:-:S08]  /*0b30*/  DFMA R2, -R12, R14, 1 ;  /* 0x3ff000000c02742b */ /* 0x000fd0000000010e */
[----:B------:R-:W-:-:S08]  /*0b40*/  DFMA R2, R14, R2, R14 ;  /* 0x000000020e02722b */ /* 0x000fd0000000000e */
[----:B--2---:R-:W-:Y:S01]  /*0b50*/  DMUL R14, R26, R2 ;  /* 0x000000021a0e7228 */ /* 0x004fe20000000000 */
[----:B------:R-:W-:-:S07]  /*0b60*/  FSETP.GEU.AND P1, PT, |R27|, 6.5827683646048100446e-37, PT ;  /* 0x036000001b00780b */ /* 0x000fce0003f2e200 */
        /* <DEDUP_REMOVED lines=11> */
.L_x_7:
[----:B------:R-:W-:Y:S05]  /*0c20*/  BSYNC.RECONVERGENT B1 ;  /* 0x0000000000017941 */ /* 0x000fea0003800200 */
.L_x_6:
        /* <DEDUP_REMOVED lines=8> */
[----:B------:R-:W2:Y:S01]  /*0cb0*/  LDG.E.128.CONSTANT R12, desc[UR4][R38.64] ;  /* 0x00000004260c7981 */ /* 0x000ea2000c1e9d00 */
[----:B------:R-:W0:Y:S01]  /*0cc0*/  FRND.F64 R18, R16 ;  /* 0x0000001000127313 */ /* 0x000e220000301800 */
[----:B------:R-:W-:Y:S01]  /*0cd0*/  UMOV UR6, 0x33145c07 ;  /* 0x33145c0700067882 */ /* 0x000fe20000000000 */
[----:B------:R-:W-:Y:S01]  /*0ce0*/  UMOV UR7, 0x3ca1a626 ;  /* 0x3ca1a62600077882 */ /* 0x000fe20000000000 */
[----:B------:R-:W-:-:S04]  /*0cf0*/  LOP3.LUT R20, R34, 0x1, RZ, 0xc0, !PT ;  /* 0x0000000122147812 */ /* 0x000fc800078ec0ff */
[----:B------:R-:W-:Y:S02]  /*0d00*/  ISETP.NE.U32.AND P0, PT, R20, 0x1, PT ;  /* 0x000000011400780c */ /* 0x000fe40003f05070 */
[----:B------:R-:W3:Y:S02]  /*0d10*/  LDG.E.128.CONSTANT R20, desc[UR4][R38.64+0x20] ;  /* 0x0000200426147981 */ /* 0x000ee4000c1e9d00 */
[----:B------:R-:W-:Y:S01]  /*0d20*/  ISETP.NE.U32.AND.EX P0, PT, RZ, RZ, PT, P0 ;  /* 0x000000ffff00720c */ /* 0x000fe20003f05100 */
[----:B0-----:R-:W-:-:S08]  /*0d30*/  DFMA R18, R18, -0.5, R36 ;  /* 0xbfe000001212782b */ /* 0x001fd00000000024 */
[----:B------:R-:W-:Y:S01]  /*0d40*/  DMUL R30, R18, UR6 ;  /* 0x00000006121e7c28 */ /* 0x000fe20008000000 */
[----:B------:R-:W-:Y:S01]  /*0d50*/  UMOV UR6, 0x54442d18 ;  /* 0x54442d1800067882 */ /* 0x000fe20000000000 */
[----:B------:R-:W-:-:S06]  /*0d60*/  UMOV UR7, 0x400921fb ;  /* 0x400921fb00077882 */ /* 0x000fcc0000000000 */
[----:B------:R-:W-:Y:S01]  /*0d70*/  DFMA R30, R18, UR6, R30 ;  /* 0x00000006121e7c2b */ /* 0x000fe2000800001e */
[----:B------:R-:W-:Y:S02]  /*0d80*/  IMAD.MOV.U32 R18, RZ, RZ, 0x20fd8164 ;  /* 0x20fd8164ff127424 */ /* 0x000fe400078e00ff */
[----:B------:R-:W-:-:S03]  /*0d90*/  IMAD.MOV.U32 R19, RZ, RZ, 0x3da8ff83 ;  /* 0x3da8ff83ff137424 */ /* 0x000fc600078e00ff */
[----:B------:R-:W-:Y:S02]  /*0da0*/  FSEL R16, R18, -8.06006814911005101289e+34, !P0 ;  /* 0xf9785eba12107808 */ /* 0x000fe40004000000 */
[----:B------:R-:W-:Y:S01]  /*0db0*/  DMUL R32, R30, R30 ;  /* 0x0000001e1e207228 */ /* 0x000fe20000000000 */
[----:B------:R-:W-:-:S07]  /*0dc0*/  FSEL R17, -R19, 0.11223486810922622681, !P0 ;  /* 0x3de5db6513117808 */ /* 0x000fce0004000100 */
[C---:B--2---:R-:W-:Y:S01]  /*0dd0*/  DFMA R12, R32.reuse, R16, R12 ;  /* 0x00000010200c722b */ /* 0x044fe2000000000c */
[----:B------:R-:W2:Y:S07]  /*0de0*/  LDG.E.128.CONSTANT R16, desc[UR4][R38.64+0x10] ;  /* 0x0000100426107981 */ /* 0x000eae000c1e9d00 */
[----:B------:R-:W-:Y:S02]  /*0df0*/  DFMA R12, R32, R12, R14 ;  /* 0x0000000c200c722b */ /* 0x000fe4000000000e */
[----:B------:R-:W-:Y:S01]  /*0e00*/  DADD R4, R2, -R4 ;  /* 0x0000000002047229 */ /* 0x000fe20000000804 */
[----:B------:R-:W-:Y:S01]  /*0e10*/  UMOV UR6, 0xd2f1a9fc ;  /* 0xd2f1a9fc00067882 */ /* 0x000fe20000000000 */
[----:B------:R-:W-:Y:S01]  /*0e20*/  UMOV UR7, 0x3f50624d ;  /* 0x3f50624d00077882 */ /* 0x000fe20000000000 */
[----:B------:R0:W-:Y:S03]  /*0e30*/  STG.E.64 desc[UR4][R8.64], R26 ;  /* 0x0000001a08007986 */ /* 0x0001e6000c101b04 */
[----:B--2---:R-:W-:-:S08]  /*0e40*/  DFMA R12, R32, R12, R16 ;  /* 0x0000000c200c722b */ /* 0x004fd00000000010 */
[----:B------:R-:W-:-:S08]  /*0e50*/  DFMA R12, R32, R12, R18 ;  /* 0x0000000c200c722b */ /* 0x000fd00000000012 */
[----:B---3--:R-:W-:-:S08]  /*0e60*/  DFMA R12, R32, R12, R20 ;  /* 0x0000000c200c722b */ /* 0x008fd00000000014 */
[----:B------:R-:W-:-:S08]  /*0e70*/  DFMA R12, R32, R12, R22 ;  /* 0x0000000c200c722b */ /* 0x000fd00000000016 */
[-C--:B------:R-:W-:Y:S02]  /*0e80*/  DFMA R30, R30, R12.reuse, R30 ;  /* 0x0000000c1e1e722b */ /* 0x080fe4000000001e */
[----:B------:R-:W-:Y:S01]  /*0e90*/  DFMA R12, R32, R12, 1 ;  /* 0x3ff00000200c742b */ /* 0x000fe2000000000c */
[----:B------:R-:W1:Y:S09]  /*0ea0*/  FRND.F64.TRUNC R16, R36 ;  /* 0x0000002400107313 */ /* 0x000e72000030d800 */
[----:B------:R-:W-:-:S02]  /*0eb0*/  FSEL R18, R12, R30, !P0 ;  /* 0x0000001e0c127208 */ /* 0x000fc40004000000 */
[----:B------:R-:W-:Y:S01]  /*0ec0*/  FSEL R19, R13, R31, !P0 ;  /* 0x0000001f0d137208 */ /* 0x000fe20004000000 */
[----:B------:R-:W-:-:S05]  /*0ed0*/  DMUL R12, RZ, R36 ;  /* 0x00000024ff0c7228 */ /* 0x000fca0000000000 */
[----:B------:R-:W-:Y:S01]  /*0ee0*/  DADD R14, RZ, -R18 ;  /* 0x00000000ff0e7229 */ /* 0x000fe20000000812 */
[----:B------:R-:W-:Y:S01]  /*0ef0*/  LOP3.LUT P0, RZ, R34, 0x2, RZ, 0xc0, !PT ;  /* 0x0000000222ff7812 */ /* 0x000fe2000780c0ff */
[----:B-1----:R-:W-:Y:S02]  /*0f00*/  DSETP.NEU.AND P1, PT, R36, R16, PT ;  /* 0x000000102400722a */ /* 0x002fe40003f2d000 */
[----:B------:R-:W-:-:S06]  /*0f10*/  DFMA R30, R10, 0.00390625, R26 ;  /* 0x3f7000000a1e782b */ /* 0x000fcc000000001a */
[----:B------:R-:W-:Y:S02]  /*0f20*/  FSEL R17, R18, R14, !P0 ;  /* 0x0000000e12117208 */ /* 0x000fe40004000000 */
[----:B------:R-:W-:Y:S02]  /*0f30*/  FSEL R15, R19, R15, !P0 ;  /* 0x0000000f130f7208 */ /* 0x000fe40004000000 */
[----:B------:R-:W-:Y:S02]  /*0f40*/  FSEL R12, R12, R17, !P1 ;  /* 0x000000110c0c7208 */ /* 0x000fe40004800000 */
[----:B------:R-:W-:Y:S01]  /*0f50*/  FSEL R13, R13, R15, !P1 ;  /* 0x0000000f0d0d7208 */ /* 0x000fe20004800000 */
[----:B------:R-:W-:Y:S01]  /*0f60*/  DSETP.GEU.AND P0, PT, |R4|, UR6, PT ;  /* 0x0000000604007e2a */ /* 0x000fe2000bf0e200 */
[----:B------:R-:W-:-:S04]  /*0f70*/  VIADD R5, R25, 0x1 ;  /* 0x0000000119057836 */ /* 0x000fc80000000000 */
[----:B------:R-:W-:Y:S01]  /*0f80*/  DFMA R30, R28, R12, R30 ;  /* 0x0000000c1c1e722b */ /* 0x000fe2000000001e */
[----:B------:R-:W-:Y:S01]  /*0f90*/  VIADD R13, R0, 0x1 ;  /* 0x00000001000d7836 */ /* 0x000fe20000000000 */
[----:B------:R-:W-:-:S04]  /*0fa0*/  SEL R5, R5, RZ, !P0 ;  /* 0x000000ff05057207 */ /* 0x000fc80004000000 */
[----:B------:R0:W-:Y:S04]  /*0fb0*/  STG.E desc[UR4][R8.64+0x20], R13 ;  /* 0x0000200d08007986 */ /* 0x0001e8000c101904 */
[----:B------:R0:W-:Y:S04]  /*0fc0*/  STG.E desc[UR4][R8.64+0x24], R5 ;  /* 0x0000240508007986 */ /* 0x0001e8000c101904 */
[----:B------:R0:W-:Y:S01]  /*0fd0*/  STG.E.64 desc[UR4][R8.64+0x8], R30 ;  /* 0x0000081e08007986 */ /* 0x0001e2000c101b04 */
[----:B------:R-:W-:Y:S01]  /*0fe0*/  ISETP.GT.AND P0, PT, R5, 0x3e7, PT ;  /* 0x000003e70500780c */ /* 0x000fe20003f04270 */
[----:B------:R-:W-:-:S12]  /*0ff0*/  IMAD.MOV.U32 R25, RZ, RZ, 0x3e8 ;  /* 0x000003e8ff197424 */ /* 0x000fd800078e00ff */
[----:B0-----:R-:W-:Y:S05]  /*1000*/  @P0 BRA `(.L_x_3) ;  /* 0x0000000400740947 */ /* 0x001fea0003800000 */
[----:B------:R-:W0:Y:S01]  /*1010*/  I2F.F64 R12, R13 ;  /* 0x0000000d000c7312 */ /* 0x000e220000201c00 */
[----:B------:R-:W-:Y:S01]  /*1020*/  IMAD.MOV.U32 R14, RZ, RZ, 0x1 ;  /* 0x00000001ff0e7424 */ /* 0x000fe200078e00ff */
[----:B------:R-:W-:Y:S01]  /*1030*/  FSETP.GEU.AND P1, PT, |R31|, 6.5827683646048100446e-37, PT ;  /* 0x036000001f00780b */ /* 0x000fe20003f2e200 */
[----:B------:R-:W-:Y:S05]  /*1040*/  BSSY.RECONVERGENT B1, `(.L_x_8) ;  /* 0x0000013000017945 */ /* 0x000fea0003800200 */
        /* <DEDUP_REMOVED lines=18> */
.L_x_9:
[----:B------:R-:W-:Y:S05]  /*1170*/  BSYNC.RECONVERGENT B1 ;  /* 0x0000000000017941 */ /* 0x000fea0003800200 */
.L_x_8:
        /* <DEDUP_REMOVED lines=15> */
[----:B------:R-:W-:Y:S01]  /*1270*/  DADD R2, R36, -R2 ;  /* 0x0000000024027229 */ /* 0x000fe20000000802 */
[----:B------:R-:W-:Y:S01]  /*1280*/  VIADD R5, R5, 0x1 ;  /* 0x0000000105057836 */ /* 0x000fe20000000000 */
[----:B------:R1:W-:Y:S01]  /*1290*/  STG.E.64 desc[UR4][R8.64], R30 ;  /* 0x0000001e08007986 */ /* 0x0003e2000c101b04 */
[----:B------:R-:W-:Y:S01]  /*12a0*/  ISETP.NE.U32.AND P0, PT, R4, 0x1, PT ;  /* 0x000000010400780c */ /* 0x000fe20003f05070 */
[----:B------:R-:W-:-:S02]  /*12b0*/  IMAD.MOV.U32 R4, RZ, RZ, 0x3da8ff83 ;  /* 0x3da8ff83ff047424 */ /* 0x000fc400078e00ff */
[----:B------:R-:W-:Y:S01]  /*12c0*/  VIADD R6, R6, 0x2 ;  /* 0x0000000206067836 */ /* 0x000fe20000000000 */
[----:B------:R-:W-:Y:S01]  /*12d0*/  ISETP.NE.U32.AND.EX P0, PT, RZ, RZ, PT, P0 ;  /* 0x000000ffff00720c */ /* 0x000fe20003f05100 */
[----:B0-----:R-:W-:-:S08]  /*12e0*/  DFMA R28, R28, -0.5, R34 ;  /* 0xbfe000001c1c782b */ /* 0x001fd00000000022 */
[----:B------:R-:W-:Y:S01]  /*12f0*/  DMUL R26, R28, UR6 ;  /* 0x000000061c1a7c28 */ /* 0x000fe20008000000 */
[----:B------:R-:W-:Y:S01]  /*1300*/  UMOV UR6, 0x54442d18 ;  /* 0x54442d1800067882 */ /* 0x000fe20000000000 */
[----:B------:R-:W-:-:S06]  /*1310*/  UMOV UR7, 0x400921fb ;  /* 0x400921fb00077882 */ /* 0x000fcc0000000000 */
[----:B------:R-:W-:Y:S01]  /*1320*/  DFMA R26, R28, UR6, R26 ;  /* 0x000000061c1a7c2b */ /* 0x000fe2000800001a */
[----:B------:R-:W-:Y:S01]  /*1330*/  IMAD.MOV.U32 R28, RZ, RZ, 0x20fd8164 ;  /* 0x20fd8164ff1c7424 */ /* 0x000fe200078e00ff */
[----:B------:R-:W-:-:S04]  /*1340*/  FSEL R29, -R4, 0.11223486810922622681, !P0 ;  /* 0x3de5db65041d7808 */ /* 0x000fc80004000100 */
[----:B------:R-:W-:Y:S02]  /*1350*/  FSEL R28, R28, -8.06006814911005101289e+34, !P0 ;  /* 0xf9785eba1c1c7808 */ /* 0x000fe40004000000 */
[----:B------:R-:W-:-:S08]  /*1360*/  DMUL R32, R26, R26 ;  /* 0x0000001a1a207228 */ /* 0x000fd00000000000 */
[----:B--2---:R-:W-:-:S08]  /*1370*/  DFMA R12, R32, R28, R12 ;  /* 0x0000001c200c722b */ /* 0x004fd0000000000c */
[----:B------:R-:W-:-:S08]  /*1380*/  DFMA R12, R32, R12, R14 ;  /* 0x0000000c200c722b */ /* 0x000fd0000000000e */
[C---:B---3--:R-:W-:Y:S01]  /*1390*/  DFMA R12, R32.reuse, R12, R16 ;  /* 0x0000000c200c722b */ /* 0x048fe20000000010 */
[----:B------:R-:W0:Y:S07]  /*13a0*/  FRND.F64.TRUNC R16, R34 ;  /* 0x0000002200107313 */ /* 0x000e2e000030d800 */
[C---:B------:R-:W-:Y:S02]  /*13b0*/  DFMA R18, R32.reuse, R12, R18 ;  /* 0x0000000c2012722b */ /* 0x040fe40000000012 */
[----:B------:R-:W2:Y:S06]  /*13c0*/  I2F.F64 R12, R7 ;  /* 0x00000007000c7312 */ /* 0x000eac0000201c00 */
[----:B----4-:R-:W-:-:S02]  /*13d0*/  DFMA R18, R32, R18, R20 ;  /* 0x000000122012722b */ /* 0x010fc40000000014 */
[----:B0-----:R-:W-:-:S06]  /*13e0*/  DSETP.NEU.AND P1, PT, R34, R16, PT ;  /* 0x000000102200722a */ /* 0x001fcc0003f2d000 */
[----:B------:R-:W-:Y:S02]  /*13f0*/  DFMA R18, R32, R18, R22 ;  /* 0x000000122012722b */ /* 0x000fe40000000016 */
[----:B--2---:R-:W-:-:S06]  /*1400*/  DADD R12, R12, 0.5 ;  /* 0x3fe000000c0c7429 */ /* 0x004fcc0000000000 */
[-C--:B------:R-:W-:Y:S02]  /*1410*/  DFMA R26, R26, R18.reuse, R26 ;  /* 0x000000121a1a722b */ /* 0x080fe4000000001a */
[----:B------:R-:W-:Y:S02]  /*1420*/  DFMA R18, R32, R18, 1 ;  /* 0x3ff000002012742b */ /* 0x000fe40000000012 */
[----:B------:R-:W-:-:S08]  /*1430*/  DMUL R20, R12, 0.00390625 ;  /* 0x3f7000000c147828 */ /* 0x000fd00000000000 */
[----:B------:R-:W-:Y:S01]  /*1440*/  FSEL R14, R18, R26, !P0 ;  /* 0x0000001a120e7208 */ /* 0x000fe20004000000 */
[----:B------:R-:W-:Y:S01]  /*1450*/  DFMA R20, R12, 0.00390625, R20 ;  /* 0x3f7000000c14782b */ /* 0x000fe20000000014 */
[----:B------:R-:W-:Y:S01]  /*1460*/  FSEL R15, R19, R27, !P0 ;  /* 0x0000001b130f7208 */ /* 0x000fe20004000000 */
[----:B------:R-:W-:Y:S01]  /*1470*/  DMUL R12, RZ, R34 ;  /* 0x00000022ff0c7228 */ /* 0x000fe20000000000 */
[----:B------:R-:W-:-:S04]  /*1480*/  LOP3.LUT P0, RZ, R24, 0x2, RZ, 0xc0, !PT ;  /* 0x0000000218ff7812 */ /* 0x000fc8000780c0ff */
[----:B------:R-:W-:Y:S02]  /*1490*/  DADD R18, RZ, -R14 ;  /* 0x00000000ff127229 */ /* 0x000fe4000000080e */
[----:B------:R-:W-:Y:S01]  /*14a0*/  DMUL R28, R20, UR6 ;  /* 0x00000006141c7c28 */ /* 0x000fe20008000000 */
[----:B------:R-:W-:Y:S01]  /*14b0*/  UMOV UR6, 0x6dc9c883 ;  /* 0x6dc9c88300067882 */ /* 0x000fe20000000000 */
[----:B------:R-:W-:-:S06]  /*14c0*/  UMOV UR7, 0x3fc45f30 ;  /* 0x3fc45f3000077882 */ /* 0x000fcc0000000000 */
[----:B------:R-:W-:Y:S01]  /*14d0*/  FSEL R17, R14, R18, !P0 ;  /* 0x000000120e117208 */ /* 0x000fe20004000000 */
[----:B------:R-:W-:Y:S01]  /*14e0*/  DMUL R28, R28, -UR6 ;  /* 0x800000061c1c7c28 */ /* 0x000fe20008000000 */
[----:B------:R-:W-:Y:S01]  /*14f0*/  FSEL R19, R15, R19, !P0 ;  /* 0x000000130f137208 */ /* 0x000fe20004000000 */
[----:B------:R-:W-:Y:S01]  /*1500*/  DFMA R14, R10, 0.00390625, R30 ;  /* 0x3f7000000a0e782b */ /* 0x000fe2000000001e */
[----:B------:R-:W-:Y:S01]  /*1510*/  FSEL R12, R12, R17, !P1 ;  /* 0x000000110c0c7208 */ /* 0x000fe20004800000 */
[----:B------:R-:W-:Y:S01]  /*1520*/  UMOV UR6, 0xd2f1a9fc ;  /* 0xd2f1a9fc00067882 */ /* 0x000fe20000000000 */
[----:B------:R-:W-:Y:S01]  /*1530*/  FSEL R13, R13, R19, !P1 ;  /* 0x000000130d0d7208 */ /* 0x000fe20004800000 */
[----:B------:R-:W-:Y:S02]  /*1540*/  UMOV UR7, 0x3f50624d ;  /* 0x3f50624d00077882 */ /* 0x000fe40000000000 */
[----:B------:R-:W-:Y:S01]  /*1550*/  DSETP.GEU.AND P0, PT, |R2|, UR6, PT ;  /* 0x0000000602007e2a */ /* 0x000fe2000bf0e200 */
[----:B------:R-:W-:-:S02]  /*1560*/  VIADD R3, R0, 0x2 ;  /* 0x0000000200037836 */ /* 0x000fc40000000000 */
[----:B------:R-:W-:-:S03]  /*1570*/  DFMA R14, R28, R12, R14 ;  /* 0x0000000c1c0e722b */ /* 0x000fc6000000000e */
[----:B------:R-:W-:Y:S01]  /*1580*/  SEL R25, R5, RZ, !P0 ;  /* 0x000000ff05197207 */ /* 0x000fe20004000000 */
[----:B------:R1:W-:Y:S01]  /*1590*/  STG.E desc[UR4][R8.64+0x20], R3 ;  /* 0x0000200308007986 */ /* 0x0003e2000c101904 */
[----:B------:R-:W-:-:S03]  /*15a0*/  ISETP.NE.AND P0, PT, R6, 0x186a0, PT ;  /* 0x000186a00600780c */ /* 0x000fc60003f05270 */
[----:B------:R1:W-:Y:S04]  /*15b0*/  STG.E.64 desc[UR4][R8.64+0x8], R14 ;  /* 0x0000080e08007986 */ /* 0x0003e8000c101b04 */
[----:B------:R1:W-:Y:S06]  /*15c0*/  STG.E desc[UR4][R8.64+0x24], R25 ;  /* 0x0000241908007986 */ /* 0x0003ec000c101904 */
[----:B------:R-:W-:Y:S05]  /*15d0*/  @P0 BRA `(.L_x_10) ;  /* 0xfffffff000c40947 */ /* 0x000fea000383ffff */
.L_x_3:
[----:B------:R-:W-:Y:S05]  /*15e0*/  BSYNC.RECONVERGENT B0 ;  /* 0x0000000000007941 */ /* 0x000fea0003800200 */
.L_x_2:
[----:B------:R-:W-:-:S13]  /*15f0*/  ISETP.GE.AND P0, PT, R25, 0x3e8, PT ;  /* 0x000003e81900780c */ /* 0x000fda0003f06270 */
[----:B------:R-:W-:Y:S05]  /*1600*/  @!P0 EXIT ;  /* 0x000000000000894d */ /* 0x000fea0003800000 */
[----:B-1----:R-:W2:Y:S04]  /*1610*/  LDG.E R12, desc[UR4][R8.64+0x20] ;  /* 0x00002004080c7981 */ /* 0x002ea8000c1e1900 */
[----:B------:R-:W3:Y:S01]  /*1620*/  LDG.E.64 R14, desc[UR4][R8.64+0x8] ;  /* 0x00000804080e7981 */ /* 0x000ee2000c1e1b00 */
[----:B------:R-:W-:Y:S01]  /*1630*/  IMAD.MOV.U32 R2, RZ, RZ, 0x1 ;  /* 0x00000001ff027424 */ /* 0x000fe200078e00ff */
[----:B------:R-:W-:Y:S01]  /*1640*/  BSSY.RECONVERGENT B0, `(.L_x_11) ;  /* 0x0000015000007945 */ /* 0x000fe20003800200 */
[----:B------:R-:W-:-:S05]  /*1650*/  IMAD.MOV.U32 R11, RZ, RZ, 0x2 ;  /* 0x00000002ff0b7424 */ /* 0x000fca00078e00ff */
[----:B------:R0:W-:Y:S01]  /*1660*/  STG.E desc[UR4][R8.64+0x28], R11 ;  /* 0x0000280b08007986 */ /* 0x0001e2000c101904 */
[----:B--2---:R-:W1:Y:S01]  /*1670*/  I2F.F64 R12, R12 ;  /* 0x0000000c000c7312 */ /* 0x004e620000201c00 */
[----:B---3--:R-:W-:-:S07]  /*1680*/  FSETP.GEU.AND P1, PT, |R15|, 6.5827683646048100446e-37, PT ;  /* 0x036000000f00780b */ /* 0x008fce0003f2e200 */
[----:B-1----:R-:W1:Y:S02]  /*1690*/  MUFU.RCP64H R3, R13 ;  /* 0x0000000d00037308 */ /* 0x002e640000001800 */
[----:B-1----:R-:W-:-:S08]  /*16a0*/  DFMA R4, -R12, R2, 1 ;  /* 0x3ff000000c04742b */ /* 0x002fd00000000102 */
        /* <DEDUP_REMOVED lines=9> */
[----:B0-----:R-:W-:Y:S05]  /*1740*/  @P0 BRA P1, `(.L_x_12) ;  /* 0x0000000000100947 */ /* 0x001fea0000800000 */
[----:B------:R-:W-:-:S07]  /*1750*/  MOV R24, 0x1770 ;  /* 0x0000177000187802 */ /* 0x000fce0000000f00 */
[----:B------:R-:W-:Y:S05]  /*1760*/  CALL.REL.NOINC `($__internal_0_$__cuda_sm20_div_rn_f64_full) ;  /* 0x0000000000147944 */ /* 0x000fea0003c00000 */
[----:B------:R-:W-:Y:S02]  /*1770*/  IMAD.MOV.U32 R2, RZ, RZ, R18 ;  /* 0x000000ffff027224 */ /* 0x000fe400078e0012 */
[----:B------:R-:W-:-:S07]  /*1780*/  IMAD.MOV.U32 R3, RZ, RZ, R19 ;  /* 0x000000ffff037224 */ /* 0x000fce00078e0013 */
.L_x_12:
[----:B------:R-:W-:Y:S05]  /*1790*/  BSYNC.RECONVERGENT B0 ;  /* 0x0000000000007941 */ /* 0x000fea0003800200 */
.L_x_11:
[----:B------:R-:W-:Y:S01]  /*17a0*/  STG.E.64 desc[UR4][R8.64+0x10], R2 ;  /* 0x0000100208007986 */ /* 0x000fe2000c101b04 */
[----:B------:R-:W-:Y:S05]  /*17b0*/  EXIT ;  /* 0x000000000000794d */ /* 0x000fea0003800000 */
        .weak           $__internal_0_$__cuda_sm20_div_rn_f64_full
        .type           $__internal_0_$__cuda_sm20_div_rn_f64_full,@function
        .size           $__internal_0_$__cuda_sm20_div_rn_f64_full,(.L_x_19 - $__internal_0_$__cuda_sm20_div_rn_f64_full)
$__internal_0_$__cuda_sm20_div_rn_f64_full:
[C---:B------:R-:W-:Y:S01]  /*17c0*/  FSETP.GEU.AND P0, PT, |R13|.reuse, 1.469367938527859385e-39, PT ;  /* 0x001000000d00780b */ /* 0x040fe20003f0e200 */
[----:B------:R-:W-:Y:S01]  /*17d0*/  IMAD.MOV.U32 R16, RZ, RZ, 0x1 ;  /* 0x00000001ff107424 */ /* 0x000fe200078e00ff */
[----:B------:R-:W-:Y:S01]  /*17e0*/  LOP3.LUT R38, R13, 0x800fffff, RZ, 0xc0, !PT ;  /* 0x800fffff0d267812 */ /* 0x000fe200078ec0ff */
[----:B------:R-:W-:Y:S01]  /*17f0*/  IMAD.MOV.U32 R33, RZ, RZ, 0x1ca00000 ;  /* 0x1ca00000ff217424 */ /* 0x000fe200078e00ff */
[C---:B------:R-:W-:Y:S01]  /*1800*/  FSETP.GEU.AND P2, PT, |R15|.reuse, 1.469367938527859385e-39, PT ;  /* 0x001000000f00780b */ /* 0x040fe20003f4e200 */
[----:B------:R-:W-:Y:S01]  /*1810*/  BSSY.RECONVERGENT B2, `(.L_x_13) ;  /* 0x0000052000027945 */ /* 0x000fe20003800200 */
[----:B------:R-:W-:Y:S01]  /*1820*/  LOP3.LUT R39, R38, 0x3ff00000, RZ, 0xfc, !PT ;  /* 0x3ff0000026277812 */ /* 0x000fe200078efcff */
[----:B------:R-:W-:Y:S01]  /*1830*/  IMAD.MOV.U32 R38, RZ, RZ, R12 ;  /* 0x000000ffff267224 */ /* 0x000fe200078e000c */
[----:B------:R-:W-:Y:S02]  /*1840*/  LOP3.LUT R32, R15, 0x7ff00000, RZ, 0xc0, !PT ;  /* 0x7ff000000f207812 */ /* 0x000fe400078ec0ff */
[----:B------:R-:W-:-:S03]  /*1850*/  LOP3.LUT R35, R13, 0x7ff00000, RZ, 0xc0, !PT ;  /* 0x7ff000000d237812 */ /* 0x000fc600078ec0ff */
[----:B------:R-:W-:Y:S01]  /*1860*/  @!P0 DMUL R38, R12, 8.98846567431157953865e+307 ;  /* 0x7fe000000c268828 */ /* 0x000fe20000000000 */
[C---:B------:R-:W-:Y:S01]  /*1870*/  ISETP.GE.U32.AND P1, PT, R32.reuse, R35, PT ;  /* 0x000000232000720c */ /* 0x040fe20003f26070 */
[----:B------:R-:W-:Y:S02]  /*1880*/  IMAD.MOV.U32 R34, RZ, RZ, R32 ;  /* 0x000000ffff227224 */ /* 0x000fe400078e0020 */
[----:B------:R-:W-:Y:S01]  /*1890*/  @!P2 LOP3.LUT R19, R13, 0x7ff00000, RZ, 0xc0, !PT ;  /* 0x7ff000000d13a812 */ /* 0x000fe200078ec0ff */
[----:B------:R-:W-:Y:S01]  /*18a0*/  @!P2 IMAD.MOV.U32 R22, RZ, RZ, RZ ;  /* 0x000000ffff16a224 */ /* 0x000fe200078e00ff */
[----:B------:R-:W0:Y:S02]  /*18b0*/  MUFU.RCP64H R17, R39 ;  /* 0x0000002700117308 */ /* 0x000e240000001800 */
[----:B------:R-:W-:Y:S02]  /*18c0*/  @!P2 ISETP.GE.U32.AND P3, PT, R32, R19, PT ;  /* 0x000000132000a20c */ /* 0x000fe40003f66070 */
[----:B------:R-:W-:-:S02]  /*18d0*/  @!P0 LOP3.LUT R35, R39, 0x7ff00000, RZ, 0xc0, !PT ;  /* 0x7ff0000027238812 */ /* 0x000fc400078ec0ff */
[----:B------:R-:W-:-:S03]  /*18e0*/  @!P2 SEL R19, R33, 0x63400000, !P3 ;  /* 0x634000002113a807 */ /* 0x000fc60005800000 */
[----:B------:R-:W-:Y:S01]  /*18f0*/  VIADD R36, R35, 0xffffffff ;  /* 0xffffffff23247836 */ /* 0x000fe20000000000 */
[----:B------:R-:W-:-:S04]  /*1900*/  @!P2 LOP3.LUT R19, R19, 0x80000000, R15, 0xf8, !PT ;  /* 0x800000001313a812 */ /* 0x000fc800078ef80f */
[----:B------:R-:W-:Y:S01]  /*1910*/  @!P2 LOP3.LUT R23, R19, 0x100000, RZ, 0xfc, !PT ;  /* 0x001000001317a812 */ /* 0x000fe200078efcff */
[----:B0-----:R-:W-:-:S08]  /*1920*/  DFMA R20, R16, -R38, 1 ;  /* 0x3ff000001014742b */ /* 0x001fd00000000826 */
[----:B------:R-:W-:-:S08]  /*1930*/  DFMA R20, R20, R20, R20 ;  /* 0x000000141414722b */ /* 0x000fd00000000014 */
[----:B------:R-:W-:Y:S01]  /*1940*/  DFMA R20, R16, R20, R16 ;  /* 0x000000141014722b */ /* 0x000fe20000000010 */
[----:B------:R-:W-:Y:S01]  /*1950*/  SEL R17, R33, 0x63400000, !P1 ;  /* 0x6340000021117807 */ /* 0x000fe20004800000 */
[----:B------:R-:W-:-:S03]  /*1960*/  IMAD.MOV.U32 R16, RZ, RZ, R14 ;  /* 0x000000ffff107224 */ /* 0x000fc600078e000e */
[----:B------:R-:W-:-:S03]  /*1970*/  LOP3.LUT R17, R17, 0x800fffff, R15, 0xf8, !PT ;  /* 0x800fffff11117812 */ /* 0x000fc600078ef80f */
[----:B------:R-:W-:-:S03]  /*1980*/  DFMA R18, R20, -R38, 1 ;  /* 0x3ff000001412742b */ /* 0x000fc60000000826 */
[----:B------:R-:W-:-:S05]  /*1990*/  @!P2 DFMA R16, R16, 2, -R22 ;  /* 0x400000001010a82b */ /* 0x000fca0000000816 */
[----:B------:R-:W-:-:S05]  /*19a0*/  DFMA R18, R20, R18, R20 ;  /* 0x000000121412722b */ /* 0x000fca0000000014 */
[----:B------:R-:W-:-:S03]  /*19b0*/  @!P2 LOP3.LUT R34, R17, 0x7ff00000, RZ, 0xc0, !PT ;  /* 0x7ff000001122a812 */ /* 0x000fc600078ec0ff */
[----:B------:R-:W-:Y:S02]  /*19c0*/  DMUL R20, R18, R16 ;  /* 0x0000001012147228 */ /* 0x000fe40000000000 */
[----:B------:R-:W-:-:S05]  /*19d0*/  VIADD R22, R34, 0xffffffff ;  /* 0xffffffff22167836 */ /* 0x000fca0000000000 */
[----:B------:R-:W-:Y:S01]  /*19e0*/  ISETP.GT.U32.AND P0, PT, R22, 0x7feffffe, PT ;  /* 0x7feffffe1600780c */ /* 0x000fe20003f04070 */
[----:B------:R-:W-:-:S03]  /*19f0*/  DFMA R22, R20, -R38, R16 ;  /* 0x800000261416722b */ /* 0x000fc60000000010 */
[----:B------:R-:W-:-:S05]  /*1a00*/  ISETP.GT.U32.OR P0, PT, R36, 0x7feffffe, P0 ;  /* 0x7feffffe2400780c */ /* 0x000fca0000704470 */
[----:B------:R-:W-:-:S08]  /*1a10*/  DFMA R22, R18, R22, R20 ;  /* 0x000000161216722b */ /* 0x000fd00000000014 */
[----:B------:R-:W-:Y:S05]  /*1a20*/  @P0 BRA `(.L_x_14) ;  /* 0x00000000006c0947 */ /* 0x000fea0003800000 */
[----:B------:R-:W-:-:S04]  /*1a30*/  LOP3.LUT R15, R13, 0x7ff00000, RZ, 0xc0, !PT ;  /* 0x7ff000000d0f7812 */ /* 0x000fc800078ec0ff */
[CC--:B------:R-:W-:Y:S02]  /*1a40*/  VIADDMNMX R14, R32.reuse, -R15.reuse, 0xb9600000, !PT ;  /* 0xb9600000200e7446 */ /* 0x0c0fe4000780090f */
[----:B------:R-:W-:Y:S02]  /*1a50*/  ISETP.GE.U32.AND P0, PT, R32, R15, PT ;  /* 0x0000000f2000720c */ /* 0x000fe40003f06070 */
[----:B------:R-:W-:Y:S02]  /*1a60*/  VIMNMX R14, PT, PT, R14, 0x46a00000, PT ;  /* 0x46a000000e0e7848 */ /* 0x000fe40003fe0100 */
[----:B------:R-:W-:-:S05]  /*1a70*/  SEL R33, R33, 0x63400000, !P0 ;  /* 0x6340000021217807 */ /* 0x000fca0004000000 */
[----:B------:R-:W-:Y:S02]  /*1a80*/  IMAD.IADD R20, R14, 0x1, -R33 ;  /* 0x000000010e147824 */ /* 0x000fe400078e0a21 */
[----:B------:R-:W-:Y:S02]  /*1a90*/  IMAD.MOV.U32 R14, RZ, RZ, RZ ;  /* 0x000000ffff0e7224 */ /* 0x000fe400078e00ff */
[----:B------:R-:W-:-:S06]  /*1aa0*/  VIADD R15, R20, 0x7fe00000 ;  /* 0x7fe00000140f7836 */ /* 0x000fcc0000000000 */
[----:B------:R-:W-:-:S10]  /*1ab0*/  DMUL R18, R22, R14 ;  /* 0x0000000e16127228 */ /* 0x000fd40000000000 */
[----:B------:R-:W-:-:S13]  /*1ac0*/  FSETP.GTU.AND P0, PT, |R19|, 1.469367938527859385e-39, PT ;  /* 0x001000001300780b */ /* 0x000fda0003f0c200 */
[----:B------:R-:W-:Y:S05]  /*1ad0*/  @P0 BRA `(.L_x_15) ;  /* 0x0000000000940947 */ /* 0x000fea0003800000 */
[----:B------:R-:W-:Y:S01]  /*1ae0*/  DFMA R16, R22, -R38, R16 ;  /* 0x800000261610722b */ /* 0x000fe20000000010 */
[----:B------:R-:W-:-:S09]  /*1af0*/  IMAD.MOV.U32 R14, RZ, RZ, RZ ;  /* 0x000000ffff0e7224 */ /* 0x000fd200078e00ff */
[C---:B------:R-:W-:Y:S02]  /*1b00*/  FSETP.NEU.AND P0, PT, R17.reuse, RZ, PT ;  /* 0x000000ff1100720b */ /* 0x040fe40003f0d000 */
[----:B------:R-:W-:-:S04]  /*1b10*/  LOP3.LUT R21, R17, 0x80000000, R13, 0x48, !PT ;  /* 0x8000000011157812 */ /* 0x000fc800078e480d */
[----:B------:R-:W-:-:S07]  /*1b20*/  LOP3.LUT R15, R21, R15, RZ, 0xfc, !PT ;  /* 0x0000000f150f7212 */ /* 0x000fce00078efcff */
[----:B------:R-:W-:Y:S05]  /*1b30*/  @!P0 BRA `(.L_x_15) ;  /* 0x00000000007c8947 */ /* 0x000fea0003800000 */
[----:B------:R-:W-:Y:S01]  /*1b40*/  IMAD.MOV R13, RZ, RZ, -R20 ;  /* 0x000000ffff0d7224 */ /* 0x000fe200078e0a14 */
[----:B------:R-:W-:Y:S01]  /*1b50*/  DMUL.RP R14, R22, R14 ;  /* 0x0000000e160e7228 */ /* 0x000fe20000008000 */
[----:B------:R-:W-:-:S06]  /*1b60*/  IMAD.MOV.U32 R12, RZ, RZ, RZ ;  /* 0x000000ffff0c7224 */ /* 0x000fcc00078e00ff */
[----:B------:R-:W-:-:S03]  /*1b70*/  DFMA R12, R18, -R12, R22 ;  /* 0x8000000c120c722b */ /* 0x000fc60000000016 */
[----:B------:R-:W-:-:S03]  /*1b80*/  LOP3.LUT R21, R15, R21, RZ, 0x3c, !PT ;  /* 0x000000150f157212 */ /* 0x000fc600078e3cff */
[----:B------:R-:W-:-:S04]  /*1b90*/  IADD3 R12, PT, PT, -R20, -0x43300000, RZ ;  /* 0xbcd00000140c7810 */ /* 0x000fc80007ffe1ff */
[----:B------:R-:W-:-:S04]  /*1ba0*/  FSETP.NEU.AND P0, PT, |R13|, R12, PT ;  /* 0x0000000c0d00720b */ /* 0x000fc80003f0d200 */
[----:B------:R-:W-:Y:S02]  /*1bb0*/  FSEL R18, R14, R18, !P0 ;  /* 0x000000120e127208 */ /* 0x000fe40004000000 */
[----:B------:R-:W-:Y:S01]  /*1bc0*/  FSEL R19, R21, R19, !P0 ;  /* 0x0000001315137208 */ /* 0x000fe20004000000 */
[----:B------:R-:W-:Y:S06]  /*1bd0*/  BRA `(.L_x_15) ;  /* 0x0000000000547947 */ /* 0x000fec0003800000 */
.L_x_14:
[----:B------:R-:W-:-:S14]  /*1be0*/  DSETP.NAN.AND P0, PT, R14, R14, PT ;  /* 0x0000000e0e00722a */ /* 0x000fdc0003f08000 */
[----:B------:R-:W-:Y:S05]  /*1bf0*/  @P0 BRA `(.L_x_16) ;  /* 0x0000000000440947 */ /* 0x000fea0003800000 */
[----:B------:R-:W-:-:S14]  /*1c00*/  DSETP.NAN.AND P0, PT, R12, R12, PT ;  /* 0x0000000c0c00722a */ /* 0x000fdc0003f08000 */
[----:B------:R-:W-:Y:S05]  /*1c10*/  @P0 BRA `(.L_x_17) ;  /* 0x0000000000300947 */ /* 0x000fea0003800000 */
[----:B------:R-:W-:Y:S01]  /*1c20*/  ISETP.NE.AND P0, PT, R34, R35, PT ;  /* 0x000000232200720c */ /* 0x000fe20003f05270 */
[----:B------:R-:W-:Y:S02]  /*1c30*/  IMAD.MOV.U32 R18, RZ, RZ, 0x0 ;  /* 0x00000000ff127424 */ /* 0x000fe400078e00ff */
[----:B------:R-:W-:-:S10]  /*1c40*/  IMAD.MOV.U32 R19, RZ, RZ, -0x80000 ;  /* 0xfff80000ff137424 */ /* 0x000fd400078e00ff */
[----:B------:R-:W-:Y:S05]  /*1c50*/  @!P0 BRA `(.L_x_15) ;  /* 0x0000000000348947 */ /* 0x000fea0003800000 */
[----:B------:R-:W-:Y:S02]  /*1c60*/  ISETP.NE.AND P0, PT, R34, 0x7ff00000, PT ;  /* 0x7ff000002200780c */ /* 0x000fe40003f05270 */
[----:B------:R-:W-:Y:S02]  /*1c70*/  LOP3.LUT R19, R15, 0x80000000, R13, 0x48, !PT ;  /* 0x800000000f137812 */ /* 0x000fe400078e480d */
[----:B------:R-:W-:-:S13]  /*1c80*/  ISETP.EQ.OR P0, PT, R35, RZ, !P0 ;  /* 0x000000ff2300720c */ /* 0x000fda0004702670 */
[----:B------:R-:W-:Y:S01]  /*1c90*/  @P0 LOP3.LUT R12, R19, 0x7ff00000, RZ, 0xfc, !PT ;  /* 0x7ff00000130c0812 */ /* 0x000fe200078efcff */
[----:B------:R-:W-:Y:S02]  /*1ca0*/  @!P0 IMAD.MOV.U32 R18, RZ, RZ, RZ ;  /* 0x000000ffff128224 */ /* 0x000fe400078e00ff */
[----:B------:R-:W-:Y:S02]  /*1cb0*/  @P0 IMAD.MOV.U32 R18, RZ, RZ, RZ ;  /* 0x000000ffff120224 */ /* 0x000fe400078e00ff */
[----:B------:R-:W-:Y:S01]  /*1cc0*/  @P0 IMAD.MOV.U32 R19, RZ, RZ, R12 ;  /* 0x000000ffff130224 */ /* 0x000fe200078e000c */
[----:B------:R-:W-:Y:S06]  /*1cd0*/  BRA `(.L_x_15) ;  /* 0x0000000000147947 */ /* 0x000fec0003800000 */
.L_x_17:
[----:B------:R-:W-:Y:S01]  /*1ce0*/  LOP3.LUT R19, R13, 0x80000, RZ, 0xfc, !PT ;  /* 0x000800000d137812 */ /* 0x000fe200078efcff */
[----:B------:R-:W-:Y:S01]  /*1cf0*/  IMAD.MOV.U32 R18, RZ, RZ, R12 ;  /* 0x000000ffff127224 */ /* 0x000fe200078e000c */
[----:B------:R-:W-:Y:S06]  /*1d00*/  BRA `(.L_x_15) ;  /* 0x0000000000087947 */ /* 0x000fec0003800000 */
.L_x_16:
[----:B------:R-:W-:Y:S01]  /*1d10*/  LOP3.LUT R19, R15, 0x80000, RZ, 0xfc, !PT ;  /* 0x000800000f137812 */ /* 0x000fe200078efcff */
[----:B------:R-:W-:-:S07]  /*1d20*/  IMAD.MOV.U32 R18, RZ, RZ, R14 ;  /* 0x000000ffff127224 */ /* 0x000fce00078e000e */
.L_x_15:
[----:B------:R-:W-:Y:S05]  /*1d30*/  BSYNC.RECONVERGENT B2 ;  /* 0x0000000000027941 */ /* 0x000fea0003800200 */
.L_x_13:
[----:B------:R-:W-:Y:S02]  /*1d40*/  IMAD.MOV.U32 R12, RZ, RZ, R24 ;  /* 0x000000ffff0c7224 */ /* 0x000fe400078e0018 */
[----:B------:R-:W-:-:S04]  /*1d50*/  IMAD.MOV.U32 R13, RZ, RZ, 0x0 ;  /* 0x00000000ff0d7424 */ /* 0x000fc800078e00ff */
[----:B------:R-:W-:Y:S05]  /*1d60*/  RET.REL.NODEC R12 `(_Z6kernelP3Job) ;  /* 0xffffffe00ca47950 */ /* 0x000fea0003c3ffff */
.L_x_18:
[----:B------:R-:W-:-:S00]  /*1d70*/  BRA `(.L_x_18) ;  /* 0xfffffffc00fc7947 */ /* 0x000fc0000383ffff */
[----:B------:R-:W-:-:S00]  /*1d80*/  NOP ;  /* 0x0000000000007918 */ /* 0x000fc00000000000 */
[----:B------:R-:W-:-:S00]  /*1d90*/  NOP ;  /* 0x0000000000007918 */ /* 0x000fc00000000000 */
[----:B------:R-:W-:-:S00]  /*1da0*/  NOP ;  /* 0x0000000000007918 */ /* 0x000fc00000000000 */
[----:B------:R-:W-:-:S00]  /*1db0*/  NOP ;  /* 0x0000000000007918 */ /* 0x000fc00000000000 */
[----:B------:R-:W-:-:S00]  /*1dc0*/  NOP ;  /* 0x0000000000007918 */ /* 0x000fc00000000000 */
[----:B------:R-:W-:-:S00]  /*1dd0*/  NOP ;  /* 0x0000000000007918 */ /* 0x000fc00000000000 */
[----:B------:R-:W-:-:S00]  /*1de0*/  NOP ;  /* 0x0000000000007918 */ /* 0x000fc00000000000 */
[----:B------:R-:W-:-:S00]  /*1df0*/  NOP ;  /* 0x0000000000007918 */ /* 0x000fc00000000000 */
.L_x_19:


//--------------------- .nv.global.init           --------------------------
	.section	.nv.global.init,"aw",@progbits
	.align	16
.nv.global.init:
	.type		__cudart_sin_cos_coeffs,@object
	.size		__cudart_sin_cos_coeffs,(.L_0 - __cudart_sin_cos_coeffs)
__cudart_sin_cos_coeffs:
        /*0000*/ 	.byte	0x46, 0xd2, 0xb0, 0x2c, 0xf1, 0xe5, 0x5a, 0xbe, 0x92, 0xe3, 0xac, 0x69, 0xe3, 0x1d, 0xc7, 0x3e
        /*0010*/ 	.byte	0xa1, 0x62, 0xdb, 0x19, 0xa0, 0x01, 0x2a, 0xbf, 0x18, 0x08, 0x11, 0x11, 0x11, 0x11, 0x81, 0x3f
        /*0020*/ 	.byte	0x54, 0x55, 0x55, 0x55, 0x55, 0x55, 0xc5, 0xbf, 0x00, 0x00, 0x00, 0x00, 0x00, 0x00, 0x00, 0x00
        /*0030*/ 	.byte	0x00, 0x00, 0x00, 0x00, 0x00, 0x00, 0x00, 0x00, 0x64, 0x81, 0xfd, 0x20, 0x83, 0xff, 0xa8, 0xbd
        /*0040*/ 	.byte	0x28, 0x85, 0xef, 0xc1, 0xa7, 0xee, 0x21, 0x3e, 0xd9, 0xe6, 0x06, 0x8e, 0x4f, 0x7e, 0x92, 0xbe
        /*0050*/ 	.byte	0xe9, 0xbc, 0xdd, 0x19, 0xa0, 0x01, 0xfa, 0x3e, 0x47, 0x5d, 0xc1, 0x16, 0x6c, 0xc1, 0x56, 0xbf
        /*0060*/ 	.byte	0x51, 0x55, 0x55, 0x55, 0x55, 0x55, 0xa5, 0x3f, 0x00, 0x00, 0x00, 0x00, 0x00, 0x00, 0xe0, 0xbf
        /*0070*/ 	.byte	0x00, 0x00, 0x00, 0x00, 0x00, 0x00, 0xf0, 0x3f, 0x00, 0x00, 0x00, 0x00, 0x00, 0x00, 0x00, 0x00
.L_0:


//--------------------- .nv.shared.reserved.0     --------------------------
	.section	.nv.shared.reserved.0,"aw",@nobits
	.weak		__nv_reservedSMEM_offset_0_alias
	.size		__nv_reservedSMEM_offset_0_alias, 0, 64
	.other		__nv_reservedSMEM_offset_0_alias,@"STO_CUDA_RESERVED_SHARED STV_DEFAULT"
__nv_reservedSMEM_offset_0_alias:
	.zero		0
	.zero		64


//--------------------- .nv.constant0._Z6kernelP3Job --------------------------
	.section	.nv.constant0._Z6kernelP3Job,"a",@progbits
	.sectionflags	@""
	.align	4
.nv.constant0._Z6kernelP3Job:
	.zero		904


//--------------------- SYMBOLS --------------------------

	.type		.nv.reservedSmem.offset0,@object
	.size		.nv.reservedSmem.offset0,0x4
